//
// Generated by NVIDIA NVVM Compiler
//
// Compiler Build ID: CL-36424714
// Cuda compilation tools, release 13.0, V13.0.88
// Based on NVVM 20.0.0
//

.version 9.0
.target sm_100
.address_size 64

	// .globl	_Z21remove_empty_elementsPPiS_S0_iPlS1_S_S_S_S_i
.extern .func free
(
	.param .b64 free_param_0
)
;
.extern .func  (.param .b64 func_retval0) malloc
(
	.param .b64 malloc_param_0
)
;
.extern .func  (.param .b32 func_retval0) vprintf
(
	.param .b64 vprintf_param_0,
	.param .b64 vprintf_param_1
)
;
// _ZZ21remove_empty_elementsPPiS_S0_iPlS1_S_S_S_S_iE10s_line_num has been demoted
// _ZZ21remove_empty_elementsPPiS_S0_iPlS1_S_S_S_S_iE4base has been demoted
// _ZZ10merge_scanPcPiS0_PS0_PlS0_iS0_S1_P11state_arrayILi3EES0_PhiE12temp_storage has been demoted
// _ZZ10merge_scanPcPiS0_PS0_PlS0_iS0_S1_P11state_arrayILi3EES0_PhiE13temp_storage2 has been demoted
// _ZZ10merge_scanPcPiS0_PS0_PlS0_iS0_S1_P11state_arrayILi3EES0_PhiE10prev_value has been demoted
// _ZZ10merge_scanPcPiS0_PS0_PlS0_iS0_S1_P11state_arrayILi3EES0_PhiE8prev_sum has been demoted
// _ZZ10merge_scanPcPiS0_PS0_PlS0_iS0_S1_P11state_arrayILi3EES0_PhiE10s_line_num has been demoted
// _ZZ10merge_scanPcPiS0_PS0_PlS0_iS0_S1_P11state_arrayILi3EES0_PhiE11s_array_num has been demoted
// _ZZ10merge_scanPcPiS0_PS0_PlS0_iS0_S1_P11state_arrayILi3EES0_PhiE11s_mem_space has been demoted
// _ZZ10merge_scanPcPiS0_PS0_PlS0_iS0_S1_P11state_arrayILi3EES0_PhiE15s_current_array has been demoted
// _ZZ10merge_scanPcPiS0_PS0_PlS0_iS0_S1_P11state_arrayILi3EES0_PhiE5stack has been demoted
// _ZZ11output_sortPiiS_E12temp_storage has been demoted
// _ZZ11output_sortPiiS_E8prev_sum has been demoted
.global .align 1 .b8 _ZN34_INTERNAL_f82aacd5_4_k_cu_d6addd0d4cuda3std3__45__cpo5beginE[1];
.global .align 1 .b8 _ZN34_INTERNAL_f82aacd5_4_k_cu_d6addd0d4cuda3std3__45__cpo3endE[1];
.global .align 1 .b8 _ZN34_INTERNAL_f82aacd5_4_k_cu_d6addd0d4cuda3std3__45__cpo6cbeginE[1];
.global .align 1 .b8 _ZN34_INTERNAL_f82aacd5_4_k_cu_d6addd0d4cuda3std3__45__cpo4cendE[1];
.global .align 1 .b8 _ZN34_INTERNAL_f82aacd5_4_k_cu_d6addd0d4cuda3std3__45__cpo6rbeginE[1];
.global .align 1 .b8 _ZN34_INTERNAL_f82aacd5_4_k_cu_d6addd0d4cuda3std3__45__cpo4rendE[1];
.global .align 1 .b8 _ZN34_INTERNAL_f82aacd5_4_k_cu_d6addd0d4cuda3std3__45__cpo7crbeginE[1];
.global .align 1 .b8 _ZN34_INTERNAL_f82aacd5_4_k_cu_d6addd0d4cuda3std3__45__cpo5crendE[1];
.global .align 1 .b8 _ZN34_INTERNAL_f82aacd5_4_k_cu_d6addd0d4cuda3std3__436_GLOBAL__N__f82aacd5_4_k_cu_d6addd0d6ignoreE[1];
.global .align 1 .b8 _ZN34_INTERNAL_f82aacd5_4_k_cu_d6addd0d4cuda3std3__419piecewise_constructE[1];
.global .align 1 .b8 _ZN34_INTERNAL_f82aacd5_4_k_cu_d6addd0d4cuda3std3__48in_placeE[1];
.global .align 1 .b8 _ZN34_INTERNAL_f82aacd5_4_k_cu_d6addd0d4cuda3std3__420unreachable_sentinelE[1];
.global .align 1 .b8 _ZN34_INTERNAL_f82aacd5_4_k_cu_d6addd0d4cuda3std3__47nulloptE[1];
.global .align 1 .b8 _ZN34_INTERNAL_f82aacd5_4_k_cu_d6addd0d4cuda3std3__48unexpectE[1];
.global .align 1 .b8 _ZN34_INTERNAL_f82aacd5_4_k_cu_d6addd0d4cuda3std6ranges3__45__cpo4swapE[1];
.global .align 1 .b8 _ZN34_INTERNAL_f82aacd5_4_k_cu_d6addd0d4cuda3std6ranges3__45__cpo9iter_moveE[1];
.global .align 1 .b8 _ZN34_INTERNAL_f82aacd5_4_k_cu_d6addd0d4cuda3std6ranges3__45__cpo5beginE[1];
.global .align 1 .b8 _ZN34_INTERNAL_f82aacd5_4_k_cu_d6addd0d4cuda3std6ranges3__45__cpo3endE[1];
.global .align 1 .b8 _ZN34_INTERNAL_f82aacd5_4_k_cu_d6addd0d4cuda3std6ranges3__45__cpo6cbeginE[1];
.global .align 1 .b8 _ZN34_INTERNAL_f82aacd5_4_k_cu_d6addd0d4cuda3std6ranges3__45__cpo4cendE[1];
.global .align 1 .b8 _ZN34_INTERNAL_f82aacd5_4_k_cu_d6addd0d4cuda3std6ranges3__45__cpo7advanceE[1];
.global .align 1 .b8 _ZN34_INTERNAL_f82aacd5_4_k_cu_d6addd0d4cuda3std6ranges3__45__cpo9iter_swapE[1];
.global .align 1 .b8 _ZN34_INTERNAL_f82aacd5_4_k_cu_d6addd0d4cuda3std6ranges3__45__cpo4nextE[1];
.global .align 1 .b8 _ZN34_INTERNAL_f82aacd5_4_k_cu_d6addd0d4cuda3std6ranges3__45__cpo4prevE[1];
.global .align 1 .b8 _ZN34_INTERNAL_f82aacd5_4_k_cu_d6addd0d4cuda3std6ranges3__45__cpo4dataE[1];
.global .align 1 .b8 _ZN34_INTERNAL_f82aacd5_4_k_cu_d6addd0d4cuda3std6ranges3__45__cpo5cdataE[1];
.global .align 1 .b8 _ZN34_INTERNAL_f82aacd5_4_k_cu_d6addd0d4cuda3std6ranges3__45__cpo4sizeE[1];
.global .align 1 .b8 _ZN34_INTERNAL_f82aacd5_4_k_cu_d6addd0d4cuda3std6ranges3__45__cpo5ssizeE[1];
.global .align 1 .b8 _ZN34_INTERNAL_f82aacd5_4_k_cu_d6addd0d4cuda3std6ranges3__45__cpo8distanceE[1];
.global .align 1 .b8 _ZN34_INTERNAL_f82aacd5_4_k_cu_d6addd0d6thrust24THRUST_300001_SM_1000_NS6system6detail10sequential3seqE[1];
.global .align 1 .b8 _ZN34_INTERNAL_f82aacd5_4_k_cu_d6addd0d6thrust24THRUST_300001_SM_1000_NS12placeholders2_1E[1];
.global .align 1 .b8 _ZN34_INTERNAL_f82aacd5_4_k_cu_d6addd0d6thrust24THRUST_300001_SM_1000_NS12placeholders2_2E[1];
.global .align 1 .b8 _ZN34_INTERNAL_f82aacd5_4_k_cu_d6addd0d6thrust24THRUST_300001_SM_1000_NS12placeholders2_3E[1];
.global .align 1 .b8 _ZN34_INTERNAL_f82aacd5_4_k_cu_d6addd0d6thrust24THRUST_300001_SM_1000_NS12placeholders2_4E[1];
.global .align 1 .b8 _ZN34_INTERNAL_f82aacd5_4_k_cu_d6addd0d6thrust24THRUST_300001_SM_1000_NS12placeholders2_5E[1];
.global .align 1 .b8 _ZN34_INTERNAL_f82aacd5_4_k_cu_d6addd0d6thrust24THRUST_300001_SM_1000_NS12placeholders2_6E[1];
.global .align 1 .b8 _ZN34_INTERNAL_f82aacd5_4_k_cu_d6addd0d6thrust24THRUST_300001_SM_1000_NS12placeholders2_7E[1];
.global .align 1 .b8 _ZN34_INTERNAL_f82aacd5_4_k_cu_d6addd0d6thrust24THRUST_300001_SM_1000_NS12placeholders2_8E[1];
.global .align 1 .b8 _ZN34_INTERNAL_f82aacd5_4_k_cu_d6addd0d6thrust24THRUST_300001_SM_1000_NS12placeholders2_9E[1];
.global .align 1 .b8 _ZN34_INTERNAL_f82aacd5_4_k_cu_d6addd0d6thrust24THRUST_300001_SM_1000_NS12placeholders3_10E[1];
.global .align 1 .b8 $str[11] = {110, 101, 119, 32, 97, 114, 114, 97, 121, 10};

.visible .entry _Z21remove_empty_elementsPPiS_S0_iPlS1_S_S_S_S_i(
	.param .u64 .ptr .align 1 _Z21remove_empty_elementsPPiS_S0_iPlS1_S_S_S_S_i_param_0,
	.param .u64 .ptr .align 1 _Z21remove_empty_elementsPPiS_S0_iPlS1_S_S_S_S_i_param_1,
	.param .u64 .ptr .align 1 _Z21remove_empty_elementsPPiS_S0_iPlS1_S_S_S_S_i_param_2,
	.param .u32 _Z21remove_empty_elementsPPiS_S0_iPlS1_S_S_S_S_i_param_3,
	.param .u64 .ptr .align 1 _Z21remove_empty_elementsPPiS_S0_iPlS1_S_S_S_S_i_param_4,
	.param .u64 .ptr .align 1 _Z21remove_empty_elementsPPiS_S0_iPlS1_S_S_S_S_i_param_5,
	.param .u64 .ptr .align 1 _Z21remove_empty_elementsPPiS_S0_iPlS1_S_S_S_S_i_param_6,
	.param .u64 .ptr .align 1 _Z21remove_empty_elementsPPiS_S0_iPlS1_S_S_S_S_i_param_7,
	.param .u64 .ptr .align 1 _Z21remove_empty_elementsPPiS_S0_iPlS1_S_S_S_S_i_param_8,
	.param .u64 .ptr .align 1 _Z21remove_empty_elementsPPiS_S0_iPlS1_S_S_S_S_i_param_9,
	.param .u32 _Z21remove_empty_elementsPPiS_S0_iPlS1_S_S_S_S_i_param_10
)
{
	.reg .pred 	%p<18>;
	.reg .b32 	%r<54>;
	.reg .b32 	%f<4>;
	.reg .b64 	%rd<39>;
	// demoted variable
	.shared .align 4 .u32 _ZZ21remove_empty_elementsPPiS_S0_iPlS1_S_S_S_S_iE10s_line_num;
	// demoted variable
	.shared .align 4 .u32 _ZZ21remove_empty_elementsPPiS_S0_iPlS1_S_S_S_S_iE4base;
	ld.param.u64 	%rd20, [_Z21remove_empty_elementsPPiS_S0_iPlS1_S_S_S_S_i_param_0];
	ld.param.u64 	%rd15, [_Z21remove_empty_elementsPPiS_S0_iPlS1_S_S_S_S_i_param_1];
	ld.param.u64 	%rd16, [_Z21remove_empty_elementsPPiS_S0_iPlS1_S_S_S_S_i_param_2];
	ld.param.u32 	%r32, [_Z21remove_empty_elementsPPiS_S0_iPlS1_S_S_S_S_i_param_3];
	ld.param.u64 	%rd21, [_Z21remove_empty_elementsPPiS_S0_iPlS1_S_S_S_S_i_param_4];
	ld.param.u64 	%rd17, [_Z21remove_empty_elementsPPiS_S0_iPlS1_S_S_S_S_i_param_6];
	ld.param.u64 	%rd18, [_Z21remove_empty_elementsPPiS_S0_iPlS1_S_S_S_S_i_param_7];
	ld.param.u64 	%rd19, [_Z21remove_empty_elementsPPiS_S0_iPlS1_S_S_S_S_i_param_9];
	cvta.to.global.u64 	%rd1, %rd20;
	cvta.to.global.u64 	%rd2, %rd21;
	mov.u32 	%r1, %tid.x;
	setp.ne.s32 	%p1, %r1, 0;
	@%p1 bra 	$L__BB0_2;
	atom.global.inc.u32 	%r33, [%rd2], 2147483647;
	st.shared.u32 	[_ZZ21remove_empty_elementsPPiS_S0_iPlS1_S_S_S_S_iE10s_line_num], %r33;
$L__BB0_2:
	bar.sync 	0;
	ld.shared.u32 	%r45, [_ZZ21remove_empty_elementsPPiS_S0_iPlS1_S_S_S_S_iE10s_line_num];
	setp.ge.s32 	%p2, %r45, %r32;
	@%p2 bra 	$L__BB0_12;
	mul.wide.u32 	%rd3, %r1, 4;
	cvta.to.global.u64 	%rd4, %rd15;
	cvta.to.global.u64 	%rd5, %rd16;
	cvta.to.global.u64 	%rd6, %rd17;
	cvta.to.global.u64 	%rd7, %rd18;
$L__BB0_4:
	setp.ne.s32 	%p3, %r1, 0;
	mul.wide.s32 	%rd22, %r45, 4;
	add.s64 	%rd23, %rd4, %rd22;
	ld.global.u32 	%r4, [%rd23];
	mul.wide.s32 	%rd24, %r45, 8;
	add.s64 	%rd25, %rd5, %rd24;
	ld.global.u64 	%rd8, [%rd25];
	@%p3 bra 	$L__BB0_6;
	add.s64 	%rd27, %rd6, %rd22;
	ld.global.u32 	%r34, [%rd27];
	st.shared.u32 	[_ZZ21remove_empty_elementsPPiS_S0_iPlS1_S_S_S_S_iE4base], %r34;
$L__BB0_6:
	bar.sync 	0;
	setp.ge.s32 	%p4, %r1, %r4;
	@%p4 bra 	$L__BB0_9;
	ld.shared.u32 	%r35, [_ZZ21remove_empty_elementsPPiS_S0_iPlS1_S_S_S_S_iE4base];
	add.s32 	%r46, %r1, %r35;
	add.s64 	%rd38, %rd8, %rd3;
	mov.u32 	%r47, %r1;
$L__BB0_8:
	mul.wide.s32 	%rd28, %r46, 4;
	add.s64 	%rd29, %rd7, %rd28;
	ld.u32 	%r36, [%rd38];
	st.global.u32 	[%rd29], %r36;
	add.s32 	%r47, %r47, 352;
	add.s32 	%r46, %r46, 352;
	add.s64 	%rd38, %rd38, 1408;
	setp.lt.s32 	%p5, %r47, %r4;
	@%p5 bra 	$L__BB0_8;
$L__BB0_9:
	setp.ne.s32 	%p6, %r1, 0;
	bar.sync 	0;
	@%p6 bra 	$L__BB0_11;
	atom.global.inc.u32 	%r37, [%rd2], 2147483647;
	st.shared.u32 	[_ZZ21remove_empty_elementsPPiS_S0_iPlS1_S_S_S_S_iE10s_line_num], %r37;
$L__BB0_11:
	bar.sync 	0;
	ld.shared.u32 	%r45, [_ZZ21remove_empty_elementsPPiS_S0_iPlS1_S_S_S_S_iE10s_line_num];
	setp.lt.s32 	%p7, %r45, %r32;
	@%p7 bra 	$L__BB0_4;
$L__BB0_12:
	cvta.to.global.u64 	%rd30, %rd19;
	ld.global.u32 	%r11, [%rd30];
	cvt.rn.f32.s32 	%f1, %r11;
	div.rn.f32 	%f2, %f1, 0f45DC0000;
	cvt.rpi.f32.f32 	%f3, %f2;
	cvt.rzi.s32.f32 	%r12, %f3;
	setp.lt.s32 	%p8, %r12, 1;
	@%p8 bra 	$L__BB0_29;
	mov.u32 	%r39, %ctaid.x;
	mov.u32 	%r40, %ntid.x;
	mul.lo.s32 	%r13, %r39, %r40;
	and.b32  	%r14, %r12, 3;
	setp.lt.u32 	%p9, %r12, 4;
	mov.b32 	%r51, 0;
	@%p9 bra 	$L__BB0_24;
	and.b32  	%r51, %r12, 2147483644;
	neg.s32 	%r50, %r51;
	add.s32 	%r48, %r1, %r13;
	add.s32 	%r49, %r48, 14080;
	add.s64 	%rd12, %rd1, 112640;
$L__BB0_15:
	mul.wide.s32 	%rd31, %r48, 8;
	add.s64 	%rd13, %rd12, %rd31;
	add.s32 	%r41, %r49, -14080;
	setp.ge.s32 	%p10, %r41, %r11;
	@%p10 bra 	$L__BB0_17;
	ld.global.u64 	%rd32, [%rd13+-112640];
	{ // callseq 0, 0
	.param .b64 param0;
	st.param.b64 	[param0], %rd32;
	call.uni 
	free, 
	(
	param0
	);
	} // callseq 0
$L__BB0_17:
	add.s32 	%r42, %r49, -7040;
	setp.ge.s32 	%p11, %r42, %r11;
	@%p11 bra 	$L__BB0_19;
	ld.global.u64 	%rd33, [%rd13+-56320];
	{ // callseq 1, 0
	.param .b64 param0;
	st.param.b64 	[param0], %rd33;
	call.uni 
	free, 
	(
	param0
	);
	} // callseq 1
$L__BB0_19:
	setp.ge.s32 	%p12, %r49, %r11;
	@%p12 bra 	$L__BB0_21;
	ld.global.u64 	%rd34, [%rd13];
	{ // callseq 2, 0
	.param .b64 param0;
	st.param.b64 	[param0], %rd34;
	call.uni 
	free, 
	(
	param0
	);
	} // callseq 2
$L__BB0_21:
	add.s32 	%r43, %r49, 7040;
	setp.ge.s32 	%p13, %r43, %r11;
	@%p13 bra 	$L__BB0_23;
	ld.global.u64 	%rd35, [%rd13+56320];
	{ // callseq 3, 0
	.param .b64 param0;
	st.param.b64 	[param0], %rd35;
	call.uni 
	free, 
	(
	param0
	);
	} // callseq 3
$L__BB0_23:
	add.s32 	%r50, %r50, 4;
	add.s32 	%r49, %r49, 28160;
	add.s32 	%r48, %r48, 28160;
	setp.ne.s32 	%p14, %r50, 0;
	@%p14 bra 	$L__BB0_15;
$L__BB0_24:
	setp.eq.s32 	%p15, %r14, 0;
	@%p15 bra 	$L__BB0_29;
	add.s32 	%r44, %r1, %r13;
	mad.lo.s32 	%r53, %r51, 7040, %r44;
	neg.s32 	%r52, %r14;
$L__BB0_26:
	.pragma "nounroll";
	mul.wide.s32 	%rd36, %r53, 8;
	add.s64 	%rd14, %rd1, %rd36;
	setp.ge.s32 	%p16, %r53, %r11;
	@%p16 bra 	$L__BB0_28;
	ld.global.u64 	%rd37, [%rd14];
	{ // callseq 4, 0
	.param .b64 param0;
	st.param.b64 	[param0], %rd37;
	call.uni 
	free, 
	(
	param0
	);
	} // callseq 4
$L__BB0_28:
	add.s32 	%r53, %r53, 7040;
	add.s32 	%r52, %r52, 1;
	setp.ne.s32 	%p17, %r52, 0;
	@%p17 bra 	$L__BB0_26;
$L__BB0_29:
	ret;

}
	// .globl	_Z10merge_scanPcPiS0_PS0_PlS0_iS0_S1_P11state_arrayILi3EES0_Phi
.visible .entry _Z10merge_scanPcPiS0_PS0_PlS0_iS0_S1_P11state_arrayILi3EES0_Phi(
	.param .u64 .ptr .align 1 _Z10merge_scanPcPiS0_PS0_PlS0_iS0_S1_P11state_arrayILi3EES0_Phi_param_0,
	.param .u64 .ptr .align 1 _Z10merge_scanPcPiS0_PS0_PlS0_iS0_S1_P11state_arrayILi3EES0_Phi_param_1,
	.param .u64 .ptr .align 1 _Z10merge_scanPcPiS0_PS0_PlS0_iS0_S1_P11state_arrayILi3EES0_Phi_param_2,
	.param .u64 .ptr .align 1 _Z10merge_scanPcPiS0_PS0_PlS0_iS0_S1_P11state_arrayILi3EES0_Phi_param_3,
	.param .u64 .ptr .align 1 _Z10merge_scanPcPiS0_PS0_PlS0_iS0_S1_P11state_arrayILi3EES0_Phi_param_4,
	.param .u64 .ptr .align 1 _Z10merge_scanPcPiS0_PS0_PlS0_iS0_S1_P11state_arrayILi3EES0_Phi_param_5,
	.param .u32 _Z10merge_scanPcPiS0_PS0_PlS0_iS0_S1_P11state_arrayILi3EES0_Phi_param_6,
	.param .u64 .ptr .align 1 _Z10merge_scanPcPiS0_PS0_PlS0_iS0_S1_P11state_arrayILi3EES0_Phi_param_7,
	.param .u64 .ptr .align 1 _Z10merge_scanPcPiS0_PS0_PlS0_iS0_S1_P11state_arrayILi3EES0_Phi_param_8,
	.param .u64 .ptr .align 1 _Z10merge_scanPcPiS0_PS0_PlS0_iS0_S1_P11state_arrayILi3EES0_Phi_param_9,
	.param .u64 .ptr .align 1 _Z10merge_scanPcPiS0_PS0_PlS0_iS0_S1_P11state_arrayILi3EES0_Phi_param_10,
	.param .u64 .ptr .align 1 _Z10merge_scanPcPiS0_PS0_PlS0_iS0_S1_P11state_arrayILi3EES0_Phi_param_11,
	.param .u32 _Z10merge_scanPcPiS0_PS0_PlS0_iS0_S1_P11state_arrayILi3EES0_Phi_param_12
)
{
	.local .align 8 .b8 	__local_depot1[104];
	.reg .b64 	%SP;
	.reg .b64 	%SPL;
	.reg .pred 	%p<29>;
	.reg .b16 	%rs<94>;
	.reg .b32 	%r<400>;
	.reg .b64 	%rd<297>;
	// demoted variable
	.shared .align 16 .b8 _ZZ10merge_scanPcPiS0_PS0_PlS0_iS0_S1_P11state_arrayILi3EES0_PhiE12temp_storage[1440];
	// demoted variable
	.shared .align 16 .b8 _ZZ10merge_scanPcPiS0_PS0_PlS0_iS0_S1_P11state_arrayILi3EES0_PhiE13temp_storage2[1440];
	// demoted variable
	.shared .align 4 .b8 _ZZ10merge_scanPcPiS0_PS0_PlS0_iS0_S1_P11state_arrayILi3EES0_PhiE10prev_value[4];
	// demoted variable
	.shared .align 4 .u32 _ZZ10merge_scanPcPiS0_PS0_PlS0_iS0_S1_P11state_arrayILi3EES0_PhiE8prev_sum;
	// demoted variable
	.shared .align 4 .u32 _ZZ10merge_scanPcPiS0_PS0_PlS0_iS0_S1_P11state_arrayILi3EES0_PhiE10s_line_num;
	// demoted variable
	.shared .align 4 .u32 _ZZ10merge_scanPcPiS0_PS0_PlS0_iS0_S1_P11state_arrayILi3EES0_PhiE11s_array_num;
	// demoted variable
	.shared .align 4 .u32 _ZZ10merge_scanPcPiS0_PS0_PlS0_iS0_S1_P11state_arrayILi3EES0_PhiE11s_mem_space;
	// demoted variable
	.shared .align 8 .u64 _ZZ10merge_scanPcPiS0_PS0_PlS0_iS0_S1_P11state_arrayILi3EES0_PhiE15s_current_array;
	// demoted variable
	.shared .align 4 .u32 _ZZ10merge_scanPcPiS0_PS0_PlS0_iS0_S1_P11state_arrayILi3EES0_PhiE5stack;
	mov.u64 	%SPL, __local_depot1;
	ld.param.u64 	%rd24, [_Z10merge_scanPcPiS0_PS0_PlS0_iS0_S1_P11state_arrayILi3EES0_Phi_param_3];
	ld.param.u64 	%rd25, [_Z10merge_scanPcPiS0_PS0_PlS0_iS0_S1_P11state_arrayILi3EES0_Phi_param_4];
	ld.param.u64 	%rd26, [_Z10merge_scanPcPiS0_PS0_PlS0_iS0_S1_P11state_arrayILi3EES0_Phi_param_5];
	cvta.to.global.u64 	%rd1, %rd24;
	cvta.to.global.u64 	%rd2, %rd26;
	cvta.to.global.u64 	%rd3, %rd25;
	add.u64 	%rd4, %SPL, 40;
	add.u64 	%rd5, %SPL, 96;
	mov.u32 	%r1, %tid.x;
	setp.ne.s32 	%p1, %r1, 0;
	@%p1 bra 	$L__BB1_2;
	atom.global.inc.u32 	%r34, [%rd3], 2147483647;
	st.shared.u32 	[_ZZ10merge_scanPcPiS0_PS0_PlS0_iS0_S1_P11state_arrayILi3EES0_PhiE10s_line_num], %r34;
	atom.global.inc.u32 	%r35, [%rd2], 2147483647;
	st.shared.u32 	[_ZZ10merge_scanPcPiS0_PS0_PlS0_iS0_S1_P11state_arrayILi3EES0_PhiE11s_array_num], %r35;
$L__BB1_2:
	setp.ne.s32 	%p2, %r1, 0;
	bar.sync 	0;
	ld.shared.u32 	%r391, [_ZZ10merge_scanPcPiS0_PS0_PlS0_iS0_S1_P11state_arrayILi3EES0_PhiE10s_line_num];
	ld.shared.u32 	%r397, [_ZZ10merge_scanPcPiS0_PS0_PlS0_iS0_S1_P11state_arrayILi3EES0_PhiE11s_array_num];
	@%p2 bra 	$L__BB1_4;
	ld.param.u32 	%r385, [_Z10merge_scanPcPiS0_PS0_PlS0_iS0_S1_P11state_arrayILi3EES0_Phi_param_6];
	mul.wide.s32 	%rd34, %r385, 4;
	{ // callseq 5, 0
	.param .b64 param0;
	st.param.b64 	[param0], %rd34;
	.param .b64 retval0;
	call.uni (retval0), 
	malloc, 
	(
	param0
	);
	ld.param.b64 	%rd35, [retval0];
	} // callseq 5
	mul.wide.s32 	%rd37, %r397, 8;
	add.s64 	%rd38, %rd1, %rd37;
	st.global.u64 	[%rd38], %rd35;
	st.shared.u64 	[_ZZ10merge_scanPcPiS0_PS0_PlS0_iS0_S1_P11state_arrayILi3EES0_PhiE15s_current_array], %rd35;
	st.shared.u32 	[_ZZ10merge_scanPcPiS0_PS0_PlS0_iS0_S1_P11state_arrayILi3EES0_PhiE11s_mem_space], %r385;
	mov.b32 	%r36, 0;
	st.shared.u32 	[_ZZ10merge_scanPcPiS0_PS0_PlS0_iS0_S1_P11state_arrayILi3EES0_PhiE5stack], %r36;
$L__BB1_4:
	ld.param.u32 	%r386, [_Z10merge_scanPcPiS0_PS0_PlS0_iS0_S1_P11state_arrayILi3EES0_Phi_param_6];
	bar.sync 	0;
	setp.ge.s32 	%p3, %r391, %r386;
	@%p3 bra 	$L__BB1_32;
	add.u64 	%rd6, %SPL, 0;
	add.u64 	%rd7, %SPL, 0;
	add.u64 	%rd8, %SPL, 4;
	add.u64 	%rd9, %SPL, 0;
	add.u64 	%rd10, %SPL, 4;
	add.u64 	%rd11, %SPL, 8;
	add.u64 	%rd12, %SPL, 12;
	add.u64 	%rd13, %SPL, 16;
	add.u64 	%rd14, %SPL, 20;
	add.u64 	%rd15, %SPL, 24;
	add.u64 	%rd16, %SPL, 28;
	add.u64 	%rd17, %SPL, 32;
	add.u64 	%rd18, %SPL, 36;
$L__BB1_6:
	ld.param.u64 	%rd288, [_Z10merge_scanPcPiS0_PS0_PlS0_iS0_S1_P11state_arrayILi3EES0_Phi_param_2];
	ld.param.u64 	%rd287, [_Z10merge_scanPcPiS0_PS0_PlS0_iS0_S1_P11state_arrayILi3EES0_Phi_param_1];
	cvta.to.global.u64 	%rd52, %rd287;
	mul.wide.s32 	%rd53, %r391, 4;
	add.s64 	%rd54, %rd52, %rd53;
	ld.global.u32 	%r7, [%rd54];
	cvta.to.global.u64 	%rd55, %rd288;
	add.s64 	%rd56, %rd55, %rd53;
	ld.global.u32 	%r8, [%rd56];
	mov.b16 	%rs6, 1;
	mov.b16 	%rs7, 0;
	st.local.v2.u8 	[%rd5], {%rs7, %rs6};
	mov.b16 	%rs8, 2;
	st.local.u8 	[%rd5+2], %rs8;
	ld.local.u32 	%r38, [%rd5];
	st.shared.u16 	[_ZZ10merge_scanPcPiS0_PS0_PlS0_iS0_S1_P11state_arrayILi3EES0_PhiE10prev_value], %r38;
	bfe.u32 	%r39, %r38, 16, 8;
	st.shared.u8 	[_ZZ10merge_scanPcPiS0_PS0_PlS0_iS0_S1_P11state_arrayILi3EES0_PhiE10prev_value+2], %r39;
	mov.b32 	%r40, 0;
	st.shared.u32 	[_ZZ10merge_scanPcPiS0_PS0_PlS0_iS0_S1_P11state_arrayILi3EES0_PhiE8prev_sum], %r40;
	bar.sync 	0;
	setp.lt.s32 	%p4, %r7, 1;
	@%p4 bra 	$L__BB1_25;
	mov.u32 	%r393, %tid.x;
	add.s32 	%r392, %r393, %r8;
	mov.b32 	%r394, -352;
$L__BB1_8:
	mov.u32 	%r399, %r393;
	setp.ge.s32 	%p5, %r399, %r7;
	mov.b32 	%r396, 0;
	@%p5 bra 	$L__BB1_10;
	ld.param.u64 	%rd294, [_Z10merge_scanPcPiS0_PS0_PlS0_iS0_S1_P11state_arrayILi3EES0_Phi_param_9];
	ld.param.u64 	%rd286, [_Z10merge_scanPcPiS0_PS0_PlS0_iS0_S1_P11state_arrayILi3EES0_Phi_param_0];
	cvt.s64.s32 	%rd57, %r392;
	cvta.to.global.u64 	%rd58, %rd286;
	add.s64 	%rd59, %rd58, %rd57;
	cvta.to.global.u64 	%rd60, %rd294;
	ld.global.s8 	%r396, [%rd59];
	mul.wide.s32 	%rd61, %r396, 4;
	add.s64 	%rd62, %rd60, %rd61;
	ld.global.u32 	%r43, [%rd62];
	st.local.u16 	[%rd5], %r43;
	bfe.u32 	%r44, %r43, 16, 8;
	st.local.u8 	[%rd5+2], %r44;
$L__BB1_10:
	mov.u32 	%r45, %tid.x;
	setp.gt.u32 	%p6, %r45, 31;
	ld.shared.u8 	%rs1, [_ZZ10merge_scanPcPiS0_PS0_PlS0_iS0_S1_P11state_arrayILi3EES0_PhiE10prev_value];
	bar.sync 	0;
	.pragma "used_bytes_mask 7";
	ld.local.u32 	%r46, [%rd5];
	bfe.u32 	%r47, %r46, 16, 8;
	.pragma "used_bytes_mask 7";
	ld.shared.u32 	%r48, [_ZZ10merge_scanPcPiS0_PS0_PlS0_iS0_S1_P11state_arrayILi3EES0_PhiE10prev_value];
	bfe.u32 	%r49, %r48, 0, 8;
	cvt.u16.u32 	%rs2, %r49;
	bfe.u32 	%r50, %r48, 8, 8;
	cvt.u16.u32 	%rs3, %r50;
	bfe.u32 	%r51, %r48, 16, 8;
	cvt.u16.u32 	%rs4, %r51;
	mov.u32 	%r52, _ZZ10merge_scanPcPiS0_PS0_PlS0_iS0_S1_P11state_arrayILi3EES0_PhiE12temp_storage;
	cvt.u64.u32 	%rd63, %r52;
	cvta.shared.u64 	%rd64, %rd63;
	st.local.u64 	[%rd4], %rd64;
	st.local.u32 	[%rd4+8], %r45;
	mov.b16 	%rs9, 1;
	mov.b16 	%rs10, 0;
	st.local.v2.u8 	[%rd4+12], {%rs10, %rs9};
	mov.b16 	%rs11, 2;
	st.local.u8 	[%rd4+14], %rs11;
	st.local.v2.u8 	[%rd4+16], {%rs10, %rs9};
	st.local.u8 	[%rd4+18], %rs11;
	st.local.v2.u8 	[%rd4+20], {%rs10, %rs9};
	st.local.u8 	[%rd4+22], %rs11;
	st.local.v2.u8 	[%rd4+24], {%rs10, %rs9};
	st.local.u8 	[%rd4+26], %rs11;
	st.local.v2.u8 	[%rd4+28], {%rs10, %rs9};
	st.local.u8 	[%rd4+30], %rs11;
	st.local.u8 	[%rd4+32], %rs10;
	bfe.u32 	%r53, %r46, 8, 8;
	cvt.u16.u32 	%rs12, %r53;
	bfe.u32 	%r54, %r46, 0, 8;
	cvt.u16.u32 	%rs13, %r54;
	shl.b32 	%r55, %r45, 2;
	add.s32 	%r56, %r52, %r55;
	st.shared.v2.u8 	[%r56+16], {%rs13, %rs12};
	st.shared.u8 	[%r56+18], %r47;
	bar.sync 	0;
	@%p6 bra 	$L__BB1_13;
	mov.u32 	%r88, %tid.x;
	setp.ne.s32 	%p7, %r88, 0;
	shl.b32 	%r89, %r88, 2;
	mov.u32 	%r90, _ZZ10merge_scanPcPiS0_PS0_PlS0_iS0_S1_P11state_arrayILi3EES0_PhiE12temp_storage;
	add.s32 	%r91, %r90, %r89;
	mad.lo.s32 	%r92, %r88, 40, %r91;
	ld.shared.u32 	%r93, [%r92+16];
	st.local.u16 	[%rd4+12], %r93;
	bfe.u32 	%r94, %r93, 16, 8;
	st.local.u8 	[%rd4+14], %r94;
	ld.shared.u32 	%r95, [%r92+20];
	st.local.u16 	[%rd4+16], %r95;
	bfe.u32 	%r96, %r95, 16, 8;
	st.local.u8 	[%rd4+18], %r96;
	ld.shared.u32 	%r97, [%r92+24];
	st.local.u16 	[%rd4+20], %r97;
	bfe.u32 	%r98, %r97, 16, 8;
	st.local.u8 	[%rd4+22], %r98;
	ld.shared.u32 	%r99, [%r92+28];
	st.local.u16 	[%rd4+24], %r99;
	bfe.u32 	%r100, %r99, 16, 8;
	st.local.u8 	[%rd4+26], %r100;
	ld.shared.u32 	%r101, [%r92+32];
	st.local.u16 	[%rd4+28], %r101;
	bfe.u32 	%r102, %r101, 16, 8;
	st.local.u8 	[%rd4+30], %r102;
	ld.shared.u32 	%r103, [%r92+36];
	st.local.u16 	[%rd4+32], %r103;
	bfe.u32 	%r104, %r103, 16, 8;
	st.local.u8 	[%rd4+34], %r104;
	ld.shared.u32 	%r105, [%r92+40];
	st.local.u16 	[%rd4+36], %r105;
	bfe.u32 	%r106, %r105, 16, 8;
	st.local.u8 	[%rd4+38], %r106;
	ld.shared.u32 	%r107, [%r92+44];
	st.local.u16 	[%rd4+40], %r107;
	bfe.u32 	%r108, %r107, 16, 8;
	st.local.u8 	[%rd4+42], %r108;
	ld.shared.u32 	%r109, [%r92+48];
	st.local.u16 	[%rd4+44], %r109;
	bfe.u32 	%r110, %r109, 16, 8;
	st.local.u8 	[%rd4+46], %r110;
	ld.shared.u32 	%r111, [%r92+52];
	st.local.u16 	[%rd4+48], %r111;
	bfe.u32 	%r112, %r111, 16, 8;
	st.local.u8 	[%rd4+50], %r112;
	ld.shared.u32 	%r113, [%r92+56];
	st.local.u16 	[%rd4+52], %r113;
	bfe.u32 	%r114, %r113, 16, 8;
	st.local.u8 	[%rd4+54], %r114;
	.pragma "used_bytes_mask 7";
	ld.local.u32 	%r115, [%rd4+12];
	bfe.u32 	%r116, %r115, 0, 8;
	bfe.u32 	%r117, %r115, 8, 8;
	bfe.u32 	%r118, %r115, 16, 8;
	ld.local.v2.b32 	{%r119, %r120}, [%rd4+16];
	st.local.u32 	[%rd18], %r119;
	cvt.u64.u32 	%rd65, %r116;
	and.b64  	%rd66, %rd65, 255;
	add.s64 	%rd67, %rd18, %rd66;
	ld.local.u8 	%rd68, [%rd67];
	cvt.u64.u32 	%rd69, %r117;
	and.b64  	%rd70, %rd69, 255;
	add.s64 	%rd71, %rd18, %rd70;
	ld.local.u8 	%rd72, [%rd71];
	cvt.u64.u32 	%rd73, %r118;
	and.b64  	%rd74, %rd73, 255;
	add.s64 	%rd75, %rd18, %rd74;
	ld.local.u8 	%rd76, [%rd75];
	st.local.u32 	[%rd17], %r120;
	add.s64 	%rd77, %rd17, %rd68;
	ld.local.u8 	%rd78, [%rd77];
	add.s64 	%rd79, %rd17, %rd72;
	ld.local.u8 	%rd80, [%rd79];
	add.s64 	%rd81, %rd17, %rd76;
	ld.local.u8 	%rd82, [%rd81];
	ld.local.v2.b32 	{%r121, %r122}, [%rd4+24];
	st.local.u32 	[%rd16], %r121;
	add.s64 	%rd83, %rd16, %rd78;
	ld.local.u8 	%rd84, [%rd83];
	add.s64 	%rd85, %rd16, %rd80;
	ld.local.u8 	%rd86, [%rd85];
	add.s64 	%rd87, %rd16, %rd82;
	ld.local.u8 	%rd88, [%rd87];
	st.local.u32 	[%rd15], %r122;
	add.s64 	%rd89, %rd15, %rd84;
	ld.local.u8 	%rd90, [%rd89];
	add.s64 	%rd91, %rd15, %rd86;
	ld.local.u8 	%rd92, [%rd91];
	add.s64 	%rd93, %rd15, %rd88;
	ld.local.u8 	%rd94, [%rd93];
	ld.local.v2.b32 	{%r123, %r124}, [%rd4+32];
	st.local.u32 	[%rd14], %r123;
	add.s64 	%rd95, %rd14, %rd90;
	ld.local.u8 	%rd96, [%rd95];
	add.s64 	%rd97, %rd14, %rd92;
	ld.local.u8 	%rd98, [%rd97];
	add.s64 	%rd99, %rd14, %rd94;
	ld.local.u8 	%rd100, [%rd99];
	st.local.u32 	[%rd13], %r124;
	add.s64 	%rd101, %rd13, %rd96;
	ld.local.u8 	%rd102, [%rd101];
	add.s64 	%rd103, %rd13, %rd98;
	ld.local.u8 	%rd104, [%rd103];
	add.s64 	%rd105, %rd13, %rd100;
	ld.local.u8 	%rd106, [%rd105];
	ld.local.v2.b32 	{%r125, %r126}, [%rd4+40];
	st.local.u32 	[%rd12], %r125;
	add.s64 	%rd107, %rd12, %rd102;
	ld.local.u8 	%rd108, [%rd107];
	add.s64 	%rd109, %rd12, %rd104;
	ld.local.u8 	%rd110, [%rd109];
	add.s64 	%rd111, %rd12, %rd106;
	ld.local.u8 	%rd112, [%rd111];
	st.local.u32 	[%rd11], %r126;
	add.s64 	%rd113, %rd11, %rd108;
	ld.local.u8 	%rd114, [%rd113];
	add.s64 	%rd115, %rd11, %rd110;
	ld.local.u8 	%rd116, [%rd115];
	add.s64 	%rd117, %rd11, %rd112;
	ld.local.u8 	%rd118, [%rd117];
	ld.local.v2.b32 	{%r127, %r128}, [%rd4+48];
	st.local.u32 	[%rd10], %r127;
	add.s64 	%rd119, %rd10, %rd114;
	ld.local.u8 	%rd120, [%rd119];
	add.s64 	%rd121, %rd10, %rd116;
	ld.local.u8 	%rd122, [%rd121];
	add.s64 	%rd123, %rd10, %rd118;
	ld.local.u8 	%rd124, [%rd123];
	st.local.u32 	[%rd9], %r128;
	add.s64 	%rd125, %rd9, %rd120;
	ld.local.u8 	%rs14, [%rd125];
	add.s64 	%rd126, %rd9, %rd122;
	ld.local.u8 	%rs15, [%rd126];
	add.s64 	%rd127, %rd9, %rd124;
	ld.local.u8 	%rs16, [%rd127];
	// begin inline asm
	mov.u32 %r57, %laneid;
	// end inline asm
	ld.local.u8 	%r129, [%rd8+3];
	shl.b32 	%r130, %r129, 24;
	cvt.u32.u16 	%r131, %rs15;
	cvt.u32.u16 	%r132, %rs14;
	prmt.b32 	%r133, %r132, %r131, 0x3340U;
	cvt.u32.u16 	%r134, %rs16;
	prmt.b32 	%r135, %r134, %r129, 0x3340U;
	prmt.b32 	%r136, %r133, %r135, 0x5410U;
	st.local.u32 	[%rd7], %r136;
	shl.b32 	%r137, %r134, 16;
	and.b32  	%r138, %r137, 16711680;
	mul.wide.u16 	%r139, %rs15, 256;
	and.b32  	%r140, %r132, 255;
	or.b32  	%r141, %r138, %r139;
	or.b32  	%r142, %r141, %r140;
	or.b32  	%r59, %r142, %r130;
	mov.b32 	%r85, 1;
	mov.b32 	%r86, 0;
	mov.b32 	%r87, -1;
	// begin inline asm
	shfl.sync.up.b32 %r58, %r59, %r85, %r86, %r87;
	// end inline asm
	shr.u32 	%r143, %r58, 8;
	shr.u32 	%r144, %r58, 16;
	and.b32  	%r145, %r58, 255;
	cvt.u64.u32 	%rd128, %r145;
	add.s64 	%rd129, %rd7, %rd128;
	ld.local.u8 	%rs17, [%rd129];
	and.b32  	%r146, %r143, 255;
	cvt.u64.u32 	%rd130, %r146;
	add.s64 	%rd131, %rd7, %rd130;
	ld.local.u8 	%rs18, [%rd131];
	and.b32  	%r147, %r144, 255;
	cvt.u64.u32 	%rd132, %r147;
	add.s64 	%rd133, %rd7, %rd132;
	ld.local.u8 	%rs19, [%rd133];
	setp.lt.s32 	%p8, %r57, 1;
	selp.b16 	%rs20, %rs14, %rs17, %p8;
	selp.b16 	%rs21, %rs15, %rs18, %p8;
	selp.b16 	%rs22, %rs16, %rs19, %p8;
	cvt.u32.u16 	%r148, %rs21;
	cvt.u32.u16 	%r149, %rs20;
	prmt.b32 	%r150, %r149, %r148, 0x3340U;
	cvt.u32.u16 	%r151, %rs22;
	prmt.b32 	%r152, %r151, %r129, 0x3340U;
	prmt.b32 	%r153, %r150, %r152, 0x5410U;
	st.local.u32 	[%rd7], %r153;
	shl.b32 	%r154, %r151, 16;
	and.b32  	%r155, %r154, 16711680;
	and.b16  	%rs23, %rs21, 255;
	mul.wide.u16 	%r156, %rs23, 256;
	and.b32  	%r157, %r149, 255;
	or.b32  	%r158, %r155, %r156;
	or.b32  	%r159, %r158, %r157;
	or.b32  	%r64, %r159, %r130;
	mov.b32 	%r65, 2;
	// begin inline asm
	shfl.sync.up.b32 %r63, %r64, %r65, %r86, %r87;
	// end inline asm
	shr.u32 	%r160, %r63, 8;
	shr.u32 	%r161, %r63, 16;
	and.b32  	%r162, %r63, 255;
	cvt.u64.u32 	%rd134, %r162;
	add.s64 	%rd135, %rd7, %rd134;
	ld.local.u8 	%rs24, [%rd135];
	and.b32  	%r163, %r160, 255;
	cvt.u64.u32 	%rd136, %r163;
	add.s64 	%rd137, %rd7, %rd136;
	ld.local.u8 	%rs25, [%rd137];
	and.b32  	%r164, %r161, 255;
	cvt.u64.u32 	%rd138, %r164;
	add.s64 	%rd139, %rd7, %rd138;
	ld.local.u8 	%rs26, [%rd139];
	setp.lt.s32 	%p9, %r57, 2;
	selp.b16 	%rs27, %rs20, %rs24, %p9;
	selp.b16 	%rs28, %rs21, %rs25, %p9;
	selp.b16 	%rs29, %rs22, %rs26, %p9;
	cvt.u32.u16 	%r165, %rs28;
	cvt.u32.u16 	%r166, %rs27;
	prmt.b32 	%r167, %r166, %r165, 0x3340U;
	cvt.u32.u16 	%r168, %rs29;
	prmt.b32 	%r169, %r168, %r129, 0x3340U;
	prmt.b32 	%r170, %r167, %r169, 0x5410U;
	st.local.u32 	[%rd7], %r170;
	shl.b32 	%r171, %r168, 16;
	and.b32  	%r172, %r171, 16711680;
	and.b16  	%rs30, %rs28, 255;
	mul.wide.u16 	%r173, %rs30, 256;
	and.b32  	%r174, %r166, 255;
	or.b32  	%r175, %r172, %r173;
	or.b32  	%r176, %r175, %r174;
	or.b32  	%r69, %r176, %r130;
	mov.b32 	%r70, 4;
	// begin inline asm
	shfl.sync.up.b32 %r68, %r69, %r70, %r86, %r87;
	// end inline asm
	shr.u32 	%r177, %r68, 8;
	shr.u32 	%r178, %r68, 16;
	and.b32  	%r179, %r68, 255;
	cvt.u64.u32 	%rd140, %r179;
	add.s64 	%rd141, %rd7, %rd140;
	ld.local.u8 	%rs31, [%rd141];
	and.b32  	%r180, %r177, 255;
	cvt.u64.u32 	%rd142, %r180;
	add.s64 	%rd143, %rd7, %rd142;
	ld.local.u8 	%rs32, [%rd143];
	and.b32  	%r181, %r178, 255;
	cvt.u64.u32 	%rd144, %r181;
	add.s64 	%rd145, %rd7, %rd144;
	ld.local.u8 	%rs33, [%rd145];
	setp.lt.s32 	%p10, %r57, 4;
	selp.b16 	%rs34, %rs27, %rs31, %p10;
	selp.b16 	%rs35, %rs28, %rs32, %p10;
	selp.b16 	%rs36, %rs29, %rs33, %p10;
	cvt.u32.u16 	%r182, %rs35;
	cvt.u32.u16 	%r183, %rs34;
	prmt.b32 	%r184, %r183, %r182, 0x3340U;
	cvt.u32.u16 	%r185, %rs36;
	prmt.b32 	%r186, %r185, %r129, 0x3340U;
	prmt.b32 	%r187, %r184, %r186, 0x5410U;
	st.local.u32 	[%rd7], %r187;
	shl.b32 	%r188, %r185, 16;
	and.b32  	%r189, %r188, 16711680;
	and.b16  	%rs37, %rs35, 255;
	mul.wide.u16 	%r190, %rs37, 256;
	and.b32  	%r191, %r183, 255;
	or.b32  	%r192, %r189, %r190;
	or.b32  	%r193, %r192, %r191;
	or.b32  	%r74, %r193, %r130;
	mov.b32 	%r75, 8;
	// begin inline asm
	shfl.sync.up.b32 %r73, %r74, %r75, %r86, %r87;
	// end inline asm
	shr.u32 	%r194, %r73, 8;
	shr.u32 	%r195, %r73, 16;
	and.b32  	%r196, %r73, 255;
	cvt.u64.u32 	%rd146, %r196;
	add.s64 	%rd147, %rd7, %rd146;
	ld.local.u8 	%rs38, [%rd147];
	and.b32  	%r197, %r194, 255;
	cvt.u64.u32 	%rd148, %r197;
	add.s64 	%rd149, %rd7, %rd148;
	ld.local.u8 	%rs39, [%rd149];
	and.b32  	%r198, %r195, 255;
	cvt.u64.u32 	%rd150, %r198;
	add.s64 	%rd151, %rd7, %rd150;
	ld.local.u8 	%rs40, [%rd151];
	setp.lt.s32 	%p11, %r57, 8;
	selp.b16 	%rs41, %rs34, %rs38, %p11;
	selp.b16 	%rs42, %rs35, %rs39, %p11;
	selp.b16 	%rs43, %rs36, %rs40, %p11;
	cvt.u32.u16 	%r199, %rs42;
	cvt.u32.u16 	%r200, %rs41;
	prmt.b32 	%r201, %r200, %r199, 0x3340U;
	cvt.u32.u16 	%r202, %rs43;
	prmt.b32 	%r203, %r202, %r129, 0x3340U;
	prmt.b32 	%r204, %r201, %r203, 0x5410U;
	st.local.u32 	[%rd7], %r204;
	shl.b32 	%r205, %r202, 16;
	and.b32  	%r206, %r205, 16711680;
	and.b16  	%rs44, %rs42, 255;
	mul.wide.u16 	%r207, %rs44, 256;
	and.b32  	%r208, %r200, 255;
	or.b32  	%r209, %r206, %r207;
	or.b32  	%r210, %r209, %r208;
	or.b32  	%r79, %r210, %r130;
	mov.b32 	%r80, 16;
	// begin inline asm
	shfl.sync.up.b32 %r78, %r79, %r80, %r86, %r87;
	// end inline asm
	shr.u32 	%r211, %r78, 8;
	shr.u32 	%r212, %r78, 16;
	and.b32  	%r213, %r78, 255;
	cvt.u64.u32 	%rd152, %r213;
	add.s64 	%rd153, %rd7, %rd152;
	ld.local.u8 	%rs45, [%rd153];
	and.b32  	%r214, %r211, 255;
	cvt.u64.u32 	%rd154, %r214;
	add.s64 	%rd155, %rd7, %rd154;
	ld.local.u8 	%rs46, [%rd155];
	and.b32  	%r215, %r212, 255;
	cvt.u64.u32 	%rd156, %r215;
	add.s64 	%rd157, %rd7, %rd156;
	ld.local.u8 	%rs47, [%rd157];
	setp.lt.s32 	%p12, %r57, 16;
	selp.b16 	%rs48, %rs41, %rs45, %p12;
	selp.b16 	%rs49, %rs42, %rs46, %p12;
	selp.b16 	%rs50, %rs43, %rs47, %p12;
	st.local.v2.u8 	[%rd8], {%rs48, %rs49};
	st.local.u8 	[%rd8+2], %rs50;
	cvt.u32.u16 	%r216, %rs50;
	shl.b32 	%r217, %r216, 16;
	and.b32  	%r218, %r217, 16711680;
	and.b16  	%rs51, %rs49, 255;
	mul.wide.u16 	%r219, %rs51, 256;
	cvt.u32.u16 	%r220, %rs48;
	and.b32  	%r221, %r220, 255;
	or.b32  	%r222, %r219, %r221;
	or.b32  	%r223, %r222, %r218;
	or.b32  	%r224, %r223, %r130;
	shfl.sync.idx.b32	%r17|%p13, %r224, 31, 31, -1;
	cvt.u64.u16 	%rd158, %rs2;
	and.b64  	%rd159, %rd158, 255;
	add.s64 	%rd160, %rd8, %rd159;
	ld.local.u8 	%r225, [%rd160];
	cvt.u64.u16 	%rd161, %rs3;
	and.b64  	%rd162, %rd161, 255;
	add.s64 	%rd163, %rd8, %rd162;
	ld.local.u8 	%rs52, [%rd163];
	cvt.u64.u16 	%rd164, %rs4;
	and.b64  	%rd165, %rd164, 255;
	add.s64 	%rd166, %rd8, %rd165;
	ld.local.u8 	%r226, [%rd166];
	shl.b32 	%r227, %r226, 16;
	mul.wide.u16 	%r228, %rs52, 256;
	or.b32  	%r229, %r228, %r225;
	or.b32  	%r230, %r229, %r227;
	or.b32  	%r84, %r230, %r130;
	// begin inline asm
	shfl.sync.up.b32 %r83, %r84, %r85, %r86, %r87;
	// end inline asm
	cvt.u16.u32 	%rs53, %r83;
	shr.u32 	%r231, %r83, 8;
	cvt.u16.u32 	%rs54, %r231;
	{ .reg .b16 tmp; mov.b32 {tmp, %rs55}, %r83; }
	setp.eq.s32 	%p14, %r57, 0;
	selp.b16 	%rs56, %rs4, %rs55, %p14;
	selp.b16 	%rs57, %rs3, %rs54, %p14;
	selp.b16 	%rs58, %rs2, %rs53, %p14;
	ld.shared.u32 	%r232, [%r92+16];
	st.local.u16 	[%rd4+12], %r232;
	bfe.u32 	%r233, %r232, 16, 8;
	st.local.u8 	[%rd4+14], %r233;
	ld.shared.u32 	%r234, [%r92+20];
	st.local.u16 	[%rd4+16], %r234;
	bfe.u32 	%r235, %r234, 16, 8;
	st.local.u8 	[%rd4+18], %r235;
	ld.shared.u32 	%r236, [%r92+24];
	st.local.u16 	[%rd4+20], %r236;
	bfe.u32 	%r237, %r236, 16, 8;
	st.local.u8 	[%rd4+22], %r237;
	ld.shared.u32 	%r238, [%r92+28];
	st.local.u16 	[%rd4+24], %r238;
	bfe.u32 	%r239, %r238, 16, 8;
	st.local.u8 	[%rd4+26], %r239;
	ld.shared.u32 	%r240, [%r92+32];
	st.local.u16 	[%rd4+28], %r240;
	bfe.u32 	%r241, %r240, 16, 8;
	st.local.u8 	[%rd4+30], %r241;
	ld.shared.u32 	%r242, [%r92+36];
	st.local.u16 	[%rd4+32], %r242;
	bfe.u32 	%r243, %r242, 16, 8;
	st.local.u8 	[%rd4+34], %r243;
	ld.shared.u32 	%r244, [%r92+40];
	st.local.u16 	[%rd4+36], %r244;
	bfe.u32 	%r245, %r244, 16, 8;
	st.local.u8 	[%rd4+38], %r245;
	ld.shared.u32 	%r246, [%r92+44];
	st.local.u16 	[%rd4+40], %r246;
	bfe.u32 	%r247, %r246, 16, 8;
	st.local.u8 	[%rd4+42], %r247;
	ld.shared.u32 	%r248, [%r92+48];
	st.local.u16 	[%rd4+44], %r248;
	bfe.u32 	%r249, %r248, 16, 8;
	st.local.u8 	[%rd4+46], %r249;
	ld.shared.u32 	%r250, [%r92+52];
	st.local.u16 	[%rd4+48], %r250;
	bfe.u32 	%r251, %r250, 16, 8;
	st.local.u8 	[%rd4+50], %r251;
	ld.shared.u32 	%r252, [%r92+56];
	st.local.u16 	[%rd4+52], %r252;
	bfe.u32 	%r253, %r252, 16, 8;
	st.local.u8 	[%rd4+54], %r253;
	ld.local.u32 	%r254, [%rd4+12];
	st.local.u32 	[%rd6], %r254;
	cvt.u64.u16 	%rd167, %rs58;
	and.b64  	%rd168, %rd167, 255;
	add.s64 	%rd169, %rd6, %rd168;
	ld.local.u8 	%rs59, [%rd169];
	cvt.u64.u16 	%rd170, %rs57;
	and.b64  	%rd171, %rd170, 255;
	add.s64 	%rd172, %rd6, %rd171;
	ld.local.u8 	%rs60, [%rd172];
	cvt.u64.u16 	%rd173, %rs56;
	and.b64  	%rd174, %rd173, 255;
	add.s64 	%rd175, %rd6, %rd174;
	ld.local.u8 	%rs61, [%rd175];
	st.local.u8 	[%rd6], %rs59;
	st.local.v2.u8 	[%rd4+12], {%rs58, %rs57};
	st.local.u8 	[%rd4+14], %rs56;
	cvt.u64.u16 	%rd176, %rs59;
	and.b64  	%rd177, %rd176, 255;
	add.s64 	%rd178, %rd4, %rd177;
	ld.local.u8 	%rs62, [%rd178+16];
	cvt.u64.u16 	%rd179, %rs60;
	and.b64  	%rd180, %rd179, 255;
	add.s64 	%rd181, %rd4, %rd180;
	ld.local.u8 	%rs63, [%rd181+16];
	cvt.u64.u16 	%rd182, %rs61;
	and.b64  	%rd183, %rd182, 255;
	add.s64 	%rd184, %rd4, %rd183;
	ld.local.u8 	%rs64, [%rd184+16];
	st.local.v2.u8 	[%rd4+16], {%rs59, %rs60};
	st.local.u8 	[%rd4+18], %rs61;
	cvt.u64.u16 	%rd185, %rs62;
	and.b64  	%rd186, %rd185, 255;
	add.s64 	%rd187, %rd4, %rd186;
	ld.local.u8 	%rs65, [%rd187+20];
	cvt.u64.u16 	%rd188, %rs63;
	and.b64  	%rd189, %rd188, 255;
	add.s64 	%rd190, %rd4, %rd189;
	ld.local.u8 	%rs66, [%rd190+20];
	cvt.u64.u16 	%rd191, %rs64;
	and.b64  	%rd192, %rd191, 255;
	add.s64 	%rd193, %rd4, %rd192;
	ld.local.u8 	%rs67, [%rd193+20];
	st.local.v2.u8 	[%rd4+20], {%rs62, %rs63};
	st.local.u8 	[%rd4+22], %rs64;
	cvt.u64.u16 	%rd194, %rs65;
	and.b64  	%rd195, %rd194, 255;
	add.s64 	%rd196, %rd4, %rd195;
	ld.local.u8 	%rs68, [%rd196+24];
	cvt.u64.u16 	%rd197, %rs66;
	and.b64  	%rd198, %rd197, 255;
	add.s64 	%rd199, %rd4, %rd198;
	ld.local.u8 	%rs69, [%rd199+24];
	cvt.u64.u16 	%rd200, %rs67;
	and.b64  	%rd201, %rd200, 255;
	add.s64 	%rd202, %rd4, %rd201;
	ld.local.u8 	%rs70, [%rd202+24];
	st.local.v2.u8 	[%rd4+24], {%rs65, %rs66};
	st.local.u8 	[%rd4+26], %rs67;
	cvt.u64.u16 	%rd203, %rs68;
	and.b64  	%rd204, %rd203, 255;
	add.s64 	%rd205, %rd4, %rd204;
	ld.local.u8 	%rs71, [%rd205+28];
	cvt.u64.u16 	%rd206, %rs69;
	and.b64  	%rd207, %rd206, 255;
	add.s64 	%rd208, %rd4, %rd207;
	ld.local.u8 	%rs72, [%rd208+28];
	cvt.u64.u16 	%rd209, %rs70;
	and.b64  	%rd210, %rd209, 255;
	add.s64 	%rd211, %rd4, %rd210;
	ld.local.u8 	%rs73, [%rd211+28];
	st.local.v2.u8 	[%rd4+28], {%rs68, %rs69};
	st.local.u8 	[%rd4+30], %rs70;
	cvt.u64.u16 	%rd212, %rs71;
	and.b64  	%rd213, %rd212, 255;
	add.s64 	%rd214, %rd4, %rd213;
	ld.local.u8 	%rs74, [%rd214+32];
	cvt.u64.u16 	%rd215, %rs72;
	and.b64  	%rd216, %rd215, 255;
	add.s64 	%rd217, %rd4, %rd216;
	ld.local.u8 	%rs75, [%rd217+32];
	cvt.u64.u16 	%rd218, %rs73;
	and.b64  	%rd219, %rd218, 255;
	add.s64 	%rd220, %rd4, %rd219;
	ld.local.u8 	%rs76, [%rd220+32];
	st.local.v2.u8 	[%rd4+32], {%rs71, %rs72};
	st.local.u8 	[%rd4+34], %rs73;
	cvt.u64.u16 	%rd221, %rs74;
	and.b64  	%rd222, %rd221, 255;
	add.s64 	%rd223, %rd4, %rd222;
	ld.local.u8 	%rs77, [%rd223+36];
	cvt.u64.u16 	%rd224, %rs75;
	and.b64  	%rd225, %rd224, 255;
	add.s64 	%rd226, %rd4, %rd225;
	ld.local.u8 	%rs78, [%rd226+36];
	cvt.u64.u16 	%rd227, %rs76;
	and.b64  	%rd228, %rd227, 255;
	add.s64 	%rd229, %rd4, %rd228;
	ld.local.u8 	%rs79, [%rd229+36];
	st.local.v2.u8 	[%rd4+36], {%rs74, %rs75};
	st.local.u8 	[%rd4+38], %rs76;
	cvt.u64.u16 	%rd230, %rs77;
	and.b64  	%rd231, %rd230, 255;
	add.s64 	%rd232, %rd4, %rd231;
	ld.local.u8 	%rs80, [%rd232+40];
	cvt.u64.u16 	%rd233, %rs78;
	and.b64  	%rd234, %rd233, 255;
	add.s64 	%rd235, %rd4, %rd234;
	ld.local.u8 	%rs81, [%rd235+40];
	cvt.u64.u16 	%rd236, %rs79;
	and.b64  	%rd237, %rd236, 255;
	add.s64 	%rd238, %rd4, %rd237;
	ld.local.u8 	%rs82, [%rd238+40];
	st.local.v2.u8 	[%rd4+40], {%rs77, %rs78};
	st.local.u8 	[%rd4+42], %rs79;
	cvt.u64.u16 	%rd239, %rs80;
	and.b64  	%rd240, %rd239, 255;
	add.s64 	%rd241, %rd4, %rd240;
	ld.local.u8 	%rs83, [%rd241+44];
	cvt.u64.u16 	%rd242, %rs81;
	and.b64  	%rd243, %rd242, 255;
	add.s64 	%rd244, %rd4, %rd243;
	ld.local.u8 	%rs84, [%rd244+44];
	cvt.u64.u16 	%rd245, %rs82;
	and.b64  	%rd246, %rd245, 255;
	add.s64 	%rd247, %rd4, %rd246;
	ld.local.u8 	%rs85, [%rd247+44];
	st.local.v2.u8 	[%rd4+44], {%rs80, %rs81};
	st.local.u8 	[%rd4+46], %rs82;
	cvt.u64.u16 	%rd248, %rs83;
	and.b64  	%rd249, %rd248, 255;
	add.s64 	%rd250, %rd4, %rd249;
	ld.local.u8 	%rs86, [%rd250+48];
	cvt.u64.u16 	%rd251, %rs84;
	and.b64  	%rd252, %rd251, 255;
	add.s64 	%rd253, %rd4, %rd252;
	ld.local.u8 	%rs87, [%rd253+48];
	cvt.u64.u16 	%rd254, %rs85;
	and.b64  	%rd255, %rd254, 255;
	add.s64 	%rd256, %rd4, %rd255;
	ld.local.u8 	%rs88, [%rd256+48];
	st.local.v2.u8 	[%rd4+48], {%rs83, %rs84};
	st.local.u8 	[%rd4+50], %rs85;
	st.local.v2.u8 	[%rd4+52], {%rs86, %rs87};
	st.local.u8 	[%rd4+54], %rs88;
	ld.local.u32 	%r255, [%rd4+12];
	st.shared.u16 	[%r92+16], %r255;
	bfe.u32 	%r256, %r255, 16, 8;
	st.shared.u8 	[%r92+18], %r256;
	ld.local.u32 	%r257, [%rd4+16];
	st.shared.u16 	[%r92+20], %r257;
	bfe.u32 	%r258, %r257, 16, 8;
	st.shared.u8 	[%r92+22], %r258;
	ld.local.u32 	%r259, [%rd4+20];
	st.shared.u16 	[%r92+24], %r259;
	bfe.u32 	%r260, %r259, 16, 8;
	st.shared.u8 	[%r92+26], %r260;
	ld.local.u32 	%r261, [%rd4+24];
	st.shared.u16 	[%r92+28], %r261;
	bfe.u32 	%r262, %r261, 16, 8;
	st.shared.u8 	[%r92+30], %r262;
	ld.local.u32 	%r263, [%rd4+28];
	st.shared.u16 	[%r92+32], %r263;
	bfe.u32 	%r264, %r263, 16, 8;
	st.shared.u8 	[%r92+34], %r264;
	ld.local.u32 	%r265, [%rd4+32];
	st.shared.u16 	[%r92+36], %r265;
	bfe.u32 	%r266, %r265, 16, 8;
	st.shared.u8 	[%r92+38], %r266;
	ld.local.u32 	%r267, [%rd4+36];
	st.shared.u16 	[%r92+40], %r267;
	bfe.u32 	%r268, %r267, 16, 8;
	st.shared.u8 	[%r92+42], %r268;
	ld.local.u32 	%r269, [%rd4+40];
	st.shared.u16 	[%r92+44], %r269;
	bfe.u32 	%r270, %r269, 16, 8;
	st.shared.u8 	[%r92+46], %r270;
	ld.local.u32 	%r271, [%rd4+44];
	st.shared.u16 	[%r92+48], %r271;
	bfe.u32 	%r272, %r271, 16, 8;
	st.shared.u8 	[%r92+50], %r272;
	ld.local.u32 	%r273, [%rd4+48];
	st.shared.u16 	[%r92+52], %r273;
	bfe.u32 	%r274, %r273, 16, 8;
	st.shared.u8 	[%r92+54], %r274;
	ld.local.u32 	%r275, [%rd4+52];
	st.shared.u16 	[%r92+56], %r275;
	bfe.u32 	%r276, %r275, 16, 8;
	st.shared.u8 	[%r92+58], %r276;
	@%p7 bra 	$L__BB1_13;
	shr.u32 	%r277, %r17, 16;
	shr.u32 	%r278, %r17, 8;
	cvt.u16.u32 	%rs89, %r278;
	cvt.u16.u32 	%rs90, %r17;
	st.shared.v2.u8 	[_ZZ10merge_scanPcPiS0_PS0_PlS0_iS0_S1_P11state_arrayILi3EES0_PhiE12temp_storage+1424], {%rs90, %rs89};
	st.shared.u8 	[_ZZ10merge_scanPcPiS0_PS0_PlS0_iS0_S1_P11state_arrayILi3EES0_PhiE12temp_storage+1426], %r277;
$L__BB1_13:
	ld.param.u64 	%rd296, [_Z10merge_scanPcPiS0_PS0_PlS0_iS0_S1_P11state_arrayILi3EES0_Phi_param_11];
	mov.u32 	%r18, %tid.x;
	setp.gt.u32 	%p15, %r18, 31;
	bar.sync 	0;
	shl.b32 	%r279, %r18, 2;
	mov.u32 	%r280, _ZZ10merge_scanPcPiS0_PS0_PlS0_iS0_S1_P11state_arrayILi3EES0_PhiE12temp_storage;
	add.s32 	%r281, %r280, %r279;
	ld.shared.u32 	%r19, [%r281+16];
	bfe.u32 	%r282, %r19, 16, 8;
	st.local.u16 	[%rd5], %r19;
	st.local.u8 	[%rd5+2], %r282;
	bar.sync 	0;
	cvt.u64.u16 	%rd257, %rs1;
	and.b64  	%rd258, %rd257, 255;
	add.s64 	%rd259, %rd5, %rd258;
	ld.local.u8 	%rs91, [%rd259];
	mul.wide.u16 	%r283, %rs91, 256;
	add.s32 	%r284, %r283, %r396;
	cvt.s64.s32 	%rd260, %r284;
	cvta.to.global.u64 	%rd261, %rd296;
	add.s64 	%rd262, %rd261, %rd260;
	ld.global.u8 	%rs5, [%rd262];
	cvt.u32.u16 	%r285, %rs5;
	and.b32  	%r286, %r285, 255;
	mov.u32 	%r287, _ZZ10merge_scanPcPiS0_PS0_PlS0_iS0_S1_P11state_arrayILi3EES0_PhiE13temp_storage2;
	add.s32 	%r288, %r287, %r279;
	add.s32 	%r20, %r288, 16;
	st.shared.u32 	[%r288+16], %r286;
	bar.sync 	0;
	@%p15 bra 	$L__BB1_16;
	setp.ne.s32 	%p16, %r18, 0;
	mad.lo.s32 	%r319, %r18, 40, %r20;
	ld.shared.u32 	%r320, [%r319];
	ld.shared.u32 	%r321, [%r319+4];
	ld.shared.u32 	%r322, [%r319+8];
	ld.shared.u32 	%r323, [%r319+12];
	ld.shared.u32 	%r324, [%r319+16];
	ld.shared.u32 	%r325, [%r319+20];
	ld.shared.u32 	%r326, [%r319+24];
	ld.shared.u32 	%r327, [%r319+28];
	ld.shared.u32 	%r328, [%r319+32];
	ld.shared.u32 	%r329, [%r319+36];
	ld.shared.u32 	%r330, [%r319+40];
	add.s32 	%r331, %r321, %r320;
	add.s32 	%r332, %r331, %r322;
	add.s32 	%r333, %r332, %r323;
	add.s32 	%r334, %r333, %r324;
	add.s32 	%r335, %r334, %r325;
	add.s32 	%r336, %r335, %r326;
	add.s32 	%r337, %r336, %r327;
	add.s32 	%r338, %r337, %r328;
	add.s32 	%r339, %r338, %r329;
	add.s32 	%r293, %r339, %r330;
	mov.b32 	%r291, 1;
	mov.b32 	%r316, 0;
	mov.b32 	%r318, -1;
	// begin inline asm
	{  .reg .s32 r0;  .reg .pred p;  shfl.sync.up.b32 r0|p, %r293, %r291, %r316, %r318;  @p add.s32 r0, r0, %r293;  mov.s32 %r289, r0;}
	// end inline asm
	mov.b32 	%r297, 2;
	// begin inline asm
	{  .reg .s32 r0;  .reg .pred p;  shfl.sync.up.b32 r0|p, %r289, %r297, %r316, %r318;  @p add.s32 r0, r0, %r289;  mov.s32 %r295, r0;}
	// end inline asm
	mov.b32 	%r303, 4;
	// begin inline asm
	{  .reg .s32 r0;  .reg .pred p;  shfl.sync.up.b32 r0|p, %r295, %r303, %r316, %r318;  @p add.s32 r0, r0, %r295;  mov.s32 %r301, r0;}
	// end inline asm
	mov.b32 	%r309, 8;
	// begin inline asm
	{  .reg .s32 r0;  .reg .pred p;  shfl.sync.up.b32 r0|p, %r301, %r309, %r316, %r318;  @p add.s32 r0, r0, %r301;  mov.s32 %r307, r0;}
	// end inline asm
	mov.b32 	%r315, 16;
	// begin inline asm
	{  .reg .s32 r0;  .reg .pred p;  shfl.sync.up.b32 r0|p, %r307, %r315, %r316, %r318;  @p add.s32 r0, r0, %r307;  mov.s32 %r313, r0;}
	// end inline asm
	shfl.sync.idx.b32	%r21|%p17, %r313, 31, 31, -1;
	sub.s32 	%r340, %r313, %r293;
	ld.shared.u32 	%r341, [%r319];
	ld.shared.u32 	%r342, [%r319+4];
	ld.shared.u32 	%r343, [%r319+8];
	ld.shared.u32 	%r344, [%r319+12];
	ld.shared.u32 	%r345, [%r319+16];
	ld.shared.u32 	%r346, [%r319+20];
	ld.shared.u32 	%r347, [%r319+24];
	ld.shared.u32 	%r348, [%r319+28];
	ld.shared.u32 	%r349, [%r319+32];
	ld.shared.u32 	%r350, [%r319+36];
	add.s32 	%r351, %r341, %r340;
	add.s32 	%r352, %r342, %r351;
	add.s32 	%r353, %r343, %r352;
	add.s32 	%r354, %r344, %r353;
	add.s32 	%r355, %r345, %r354;
	add.s32 	%r356, %r346, %r355;
	add.s32 	%r357, %r347, %r356;
	add.s32 	%r358, %r348, %r357;
	add.s32 	%r359, %r349, %r358;
	add.s32 	%r360, %r350, %r359;
	st.shared.u32 	[%r319], %r340;
	st.shared.u32 	[%r319+4], %r351;
	st.shared.u32 	[%r319+8], %r352;
	st.shared.u32 	[%r319+12], %r353;
	st.shared.u32 	[%r319+16], %r354;
	st.shared.u32 	[%r319+20], %r355;
	st.shared.u32 	[%r319+24], %r356;
	st.shared.u32 	[%r319+28], %r357;
	st.shared.u32 	[%r319+32], %r358;
	st.shared.u32 	[%r319+36], %r359;
	st.shared.u32 	[%r319+40], %r360;
	@%p16 bra 	$L__BB1_16;
	st.shared.u32 	[_ZZ10merge_scanPcPiS0_PS0_PlS0_iS0_S1_P11state_arrayILi3EES0_PhiE13temp_storage2+1424], %r21;
$L__BB1_16:
	ld.param.u64 	%rd289, [_Z10merge_scanPcPiS0_PS0_PlS0_iS0_S1_P11state_arrayILi3EES0_Phi_param_3];
	cvta.to.global.u64 	%rd19, %rd289;
	bar.sync 	0;
	ld.shared.u32 	%r22, [%r20];
	ld.shared.u32 	%r23, [_ZZ10merge_scanPcPiS0_PS0_PlS0_iS0_S1_P11state_arrayILi3EES0_PhiE13temp_storage2+1424];
	ld.shared.u32 	%r361, [_ZZ10merge_scanPcPiS0_PS0_PlS0_iS0_S1_P11state_arrayILi3EES0_PhiE8prev_sum];
	add.s32 	%r362, %r361, %r23;
	ld.shared.u32 	%r363, [_ZZ10merge_scanPcPiS0_PS0_PlS0_iS0_S1_P11state_arrayILi3EES0_PhiE11s_mem_space];
	setp.le.s32 	%p18, %r362, %r363;
	@%p18 bra 	$L__BB1_20;
	setp.ne.s32 	%p19, %r18, 0;
	mov.u64 	%rd263, $str;
	cvta.global.u64 	%rd264, %rd263;
	{ // callseq 6, 0
	.param .b64 param0;
	st.param.b64 	[param0], %rd264;
	.param .b64 param1;
	st.param.b64 	[param1], 0;
	.param .b32 retval0;
	call.uni (retval0), 
	vprintf, 
	(
	param0, 
	param1
	);
	ld.param.b32 	%r364, [retval0];
	} // callseq 6
	@%p19 bra 	$L__BB1_19;
	ld.param.u32 	%r387, [_Z10merge_scanPcPiS0_PS0_PlS0_iS0_S1_P11state_arrayILi3EES0_Phi_param_6];
	ld.param.u64 	%rd291, [_Z10merge_scanPcPiS0_PS0_PlS0_iS0_S1_P11state_arrayILi3EES0_Phi_param_5];
	cvta.to.global.u64 	%rd265, %rd291;
	atom.global.inc.u32 	%r366, [%rd265], 2147483647;
	st.shared.u32 	[_ZZ10merge_scanPcPiS0_PS0_PlS0_iS0_S1_P11state_arrayILi3EES0_PhiE11s_array_num], %r366;
	mul.wide.s32 	%rd266, %r387, 4;
	{ // callseq 7, 0
	.param .b64 param0;
	st.param.b64 	[param0], %rd266;
	.param .b64 retval0;
	call.uni (retval0), 
	malloc, 
	(
	param0
	);
	ld.param.b64 	%rd267, [retval0];
	} // callseq 7
	ld.shared.u32 	%r367, [_ZZ10merge_scanPcPiS0_PS0_PlS0_iS0_S1_P11state_arrayILi3EES0_PhiE11s_array_num];
	mul.wide.s32 	%rd269, %r367, 8;
	add.s64 	%rd270, %rd19, %rd269;
	st.global.u64 	[%rd270], %rd267;
	st.shared.u64 	[_ZZ10merge_scanPcPiS0_PS0_PlS0_iS0_S1_P11state_arrayILi3EES0_PhiE15s_current_array], %rd267;
	st.shared.u32 	[_ZZ10merge_scanPcPiS0_PS0_PlS0_iS0_S1_P11state_arrayILi3EES0_PhiE11s_mem_space], %r387;
	mov.b32 	%r368, 0;
	st.shared.u32 	[_ZZ10merge_scanPcPiS0_PS0_PlS0_iS0_S1_P11state_arrayILi3EES0_PhiE5stack], %r368;
$L__BB1_19:
	bar.sync 	0;
	ld.shared.u32 	%r397, [_ZZ10merge_scanPcPiS0_PS0_PlS0_iS0_S1_P11state_arrayILi3EES0_PhiE11s_array_num];
$L__BB1_20:
	bar.sync 	0;
	setp.ne.s16 	%p21, %rs5, 1;
	or.pred  	%p22, %p5, %p21;
	@%p22 bra 	$L__BB1_22;
	mul.wide.s32 	%rd271, %r397, 8;
	add.s64 	%rd272, %rd19, %rd271;
	ld.global.u64 	%rd273, [%rd272];
	ld.shared.u32 	%r369, [_ZZ10merge_scanPcPiS0_PS0_PlS0_iS0_S1_P11state_arrayILi3EES0_PhiE8prev_sum];
	add.s32 	%r370, %r369, %r22;
	ld.shared.u32 	%r371, [_ZZ10merge_scanPcPiS0_PS0_PlS0_iS0_S1_P11state_arrayILi3EES0_PhiE5stack];
	add.s32 	%r372, %r370, %r371;
	mul.wide.s32 	%rd274, %r372, 4;
	add.s64 	%rd275, %rd273, %rd274;
	st.u32 	[%rd275], %r399;
$L__BB1_22:
	setp.ne.s32 	%p23, %r18, 351;
	@%p23 bra 	$L__BB1_24;
	bfe.u32 	%r373, %r19, 16, 8;
	st.shared.u8 	[_ZZ10merge_scanPcPiS0_PS0_PlS0_iS0_S1_P11state_arrayILi3EES0_PhiE10prev_value+2], %r373;
	{ .reg .b16 tmp; mov.b32 {%rs93, tmp}, %r19; }
	st.shared.u16 	[_ZZ10merge_scanPcPiS0_PS0_PlS0_iS0_S1_P11state_arrayILi3EES0_PhiE10prev_value], %rs93;
	ld.shared.u32 	%r374, [_ZZ10merge_scanPcPiS0_PS0_PlS0_iS0_S1_P11state_arrayILi3EES0_PhiE8prev_sum];
	add.s32 	%r375, %r374, %r23;
	st.shared.u32 	[_ZZ10merge_scanPcPiS0_PS0_PlS0_iS0_S1_P11state_arrayILi3EES0_PhiE8prev_sum], %r375;
$L__BB1_24:
	bar.sync 	0;
	add.s32 	%r26, %r394, 352;
	add.s32 	%r376, %r394, 704;
	add.s32 	%r393, %r399, 352;
	add.s32 	%r392, %r392, 352;
	setp.lt.s32 	%p24, %r376, %r7;
	mov.u32 	%r394, %r26;
	@%p24 bra 	$L__BB1_8;
$L__BB1_25:
	add.s32 	%r377, %r7, -1;
	setp.ne.s32 	%p25, %r399, %r377;
	@%p25 bra 	$L__BB1_29;
	ld.param.u64 	%rd293, [_Z10merge_scanPcPiS0_PS0_PlS0_iS0_S1_P11state_arrayILi3EES0_Phi_param_8];
	ld.param.u64 	%rd292, [_Z10merge_scanPcPiS0_PS0_PlS0_iS0_S1_P11state_arrayILi3EES0_Phi_param_7];
	ld.shared.u32 	%r31, [_ZZ10merge_scanPcPiS0_PS0_PlS0_iS0_S1_P11state_arrayILi3EES0_PhiE8prev_sum];
	ld.shared.u32 	%r378, [_ZZ10merge_scanPcPiS0_PS0_PlS0_iS0_S1_P11state_arrayILi3EES0_PhiE11s_mem_space];
	sub.s32 	%r379, %r378, %r31;
	st.shared.u32 	[_ZZ10merge_scanPcPiS0_PS0_PlS0_iS0_S1_P11state_arrayILi3EES0_PhiE11s_mem_space], %r379;
	cvta.to.global.u64 	%rd276, %rd292;
	mul.wide.s32 	%rd277, %r391, 4;
	add.s64 	%rd278, %rd276, %rd277;
	st.global.u32 	[%rd278], %r31;
	ld.shared.u64 	%rd20, [_ZZ10merge_scanPcPiS0_PS0_PlS0_iS0_S1_P11state_arrayILi3EES0_PhiE15s_current_array];
	cvta.to.global.u64 	%rd279, %rd293;
	mul.wide.s32 	%rd280, %r391, 8;
	add.s64 	%rd281, %rd279, %rd280;
	st.global.u64 	[%rd281], %rd20;
	setp.lt.s32 	%p26, %r31, 1;
	@%p26 bra 	$L__BB1_28;
	ld.shared.u32 	%r380, [_ZZ10merge_scanPcPiS0_PS0_PlS0_iS0_S1_P11state_arrayILi3EES0_PhiE5stack];
	add.s32 	%r381, %r380, %r31;
	st.shared.u32 	[_ZZ10merge_scanPcPiS0_PS0_PlS0_iS0_S1_P11state_arrayILi3EES0_PhiE5stack], %r381;
$L__BB1_28:
	ld.param.u64 	%rd295, [_Z10merge_scanPcPiS0_PS0_PlS0_iS0_S1_P11state_arrayILi3EES0_Phi_param_10];
	mul.wide.s32 	%rd282, %r31, 4;
	add.s64 	%rd283, %rd20, %rd282;
	st.shared.u64 	[_ZZ10merge_scanPcPiS0_PS0_PlS0_iS0_S1_P11state_arrayILi3EES0_PhiE15s_current_array], %rd283;
	cvta.to.global.u64 	%rd284, %rd295;
	atom.global.add.u32 	%r382, [%rd284], %r31;
$L__BB1_29:
	mov.u32 	%r383, %tid.x;
	setp.ne.s32 	%p27, %r383, 0;
	@%p27 bra 	$L__BB1_31;
	ld.param.u64 	%rd290, [_Z10merge_scanPcPiS0_PS0_PlS0_iS0_S1_P11state_arrayILi3EES0_Phi_param_4];
	cvta.to.global.u64 	%rd285, %rd290;
	atom.global.inc.u32 	%r384, [%rd285], 2147483647;
	st.shared.u32 	[_ZZ10merge_scanPcPiS0_PS0_PlS0_iS0_S1_P11state_arrayILi3EES0_PhiE10s_line_num], %r384;
$L__BB1_31:
	ld.param.u32 	%r388, [_Z10merge_scanPcPiS0_PS0_PlS0_iS0_S1_P11state_arrayILi3EES0_Phi_param_6];
	bar.sync 	0;
	ld.shared.u32 	%r391, [_ZZ10merge_scanPcPiS0_PS0_PlS0_iS0_S1_P11state_arrayILi3EES0_PhiE10s_line_num];
	setp.lt.s32 	%p28, %r391, %r388;
	@%p28 bra 	$L__BB1_6;
$L__BB1_32:
	ret;

}
	// .globl	_Z11output_sortPiiS_
.visible .entry _Z11output_sortPiiS_(
	.param .u64 .ptr .align 1 _Z11output_sortPiiS__param_0,
	.param .u32 _Z11output_sortPiiS__param_1,
	.param .u64 .ptr .align 1 _Z11output_sortPiiS__param_2
)
{
	.reg .pred 	%p<9>;
	.reg .b32 	%r<107>;
	.reg .b32 	%f<4>;
	.reg .b64 	%rd<12>;
	// demoted variable
	.shared .align 16 .b8 _ZZ11output_sortPiiS_E12temp_storage[1440];
	// demoted variable
	.shared .align 4 .u32 _ZZ11output_sortPiiS_E8prev_sum;
	ld.param.u32 	%r17, [_Z11output_sortPiiS__param_1];
	mov.b32 	%r18, 0;
	st.shared.u32 	[_ZZ11output_sortPiiS_E8prev_sum], %r18;
	cvt.rn.f32.s32 	%f1, %r17;
	div.rn.f32 	%f2, %f1, 0f43B00000;
	cvt.rpi.f32.f32 	%f3, %f2;
	cvt.rzi.s32.f32 	%r1, %f3;
	setp.lt.s32 	%p1, %r1, 1;
	@%p1 bra 	$L__BB2_12;
	mov.u32 	%r2, %tid.x;
	shl.b32 	%r19, %r2, 2;
	mov.u32 	%r20, _ZZ11output_sortPiiS_E12temp_storage;
	add.s32 	%r21, %r20, %r19;
	add.s32 	%r3, %r21, 16;
	neg.s32 	%r106, %r1;
	add.s32 	%r104, %r2, 1;
	sub.s32 	%r103, %r2, %r17;
	mul.wide.s32 	%rd8, %r17, 4;
	mov.u32 	%r105, %r2;
$L__BB2_2:
	ld.param.u64 	%rd10, [_Z11output_sortPiiS__param_0];
	setp.gt.u32 	%p2, %r2, 31;
	mul.wide.s32 	%rd1, %r105, 4;
	cvta.to.global.u64 	%rd5, %rd10;
	add.s64 	%rd6, %rd5, %rd1;
	ld.global.u32 	%r22, [%rd6];
	st.shared.u32 	[%r3], %r22;
	bar.sync 	0;
	@%p2 bra 	$L__BB2_5;
	setp.ne.s32 	%p3, %r2, 0;
	mad.lo.s32 	%r53, %r2, 40, %r3;
	ld.shared.u32 	%r54, [%r53];
	ld.shared.u32 	%r55, [%r53+4];
	ld.shared.u32 	%r56, [%r53+8];
	ld.shared.u32 	%r57, [%r53+12];
	ld.shared.u32 	%r58, [%r53+16];
	ld.shared.u32 	%r59, [%r53+20];
	ld.shared.u32 	%r60, [%r53+24];
	ld.shared.u32 	%r61, [%r53+28];
	ld.shared.u32 	%r62, [%r53+32];
	ld.shared.u32 	%r63, [%r53+36];
	ld.shared.u32 	%r64, [%r53+40];
	add.s32 	%r65, %r55, %r54;
	add.s32 	%r66, %r65, %r56;
	add.s32 	%r67, %r66, %r57;
	add.s32 	%r68, %r67, %r58;
	add.s32 	%r69, %r68, %r59;
	add.s32 	%r70, %r69, %r60;
	add.s32 	%r71, %r70, %r61;
	add.s32 	%r72, %r71, %r62;
	add.s32 	%r73, %r72, %r63;
	add.s32 	%r27, %r73, %r64;
	mov.b32 	%r25, 1;
	mov.b32 	%r50, 0;
	mov.b32 	%r52, -1;
	// begin inline asm
	{  .reg .s32 r0;  .reg .pred p;  shfl.sync.up.b32 r0|p, %r27, %r25, %r50, %r52;  @p add.s32 r0, r0, %r27;  mov.s32 %r23, r0;}
	// end inline asm
	mov.b32 	%r31, 2;
	// begin inline asm
	{  .reg .s32 r0;  .reg .pred p;  shfl.sync.up.b32 r0|p, %r23, %r31, %r50, %r52;  @p add.s32 r0, r0, %r23;  mov.s32 %r29, r0;}
	// end inline asm
	mov.b32 	%r37, 4;
	// begin inline asm
	{  .reg .s32 r0;  .reg .pred p;  shfl.sync.up.b32 r0|p, %r29, %r37, %r50, %r52;  @p add.s32 r0, r0, %r29;  mov.s32 %r35, r0;}
	// end inline asm
	mov.b32 	%r43, 8;
	// begin inline asm
	{  .reg .s32 r0;  .reg .pred p;  shfl.sync.up.b32 r0|p, %r35, %r43, %r50, %r52;  @p add.s32 r0, r0, %r35;  mov.s32 %r41, r0;}
	// end inline asm
	mov.b32 	%r49, 16;
	// begin inline asm
	{  .reg .s32 r0;  .reg .pred p;  shfl.sync.up.b32 r0|p, %r41, %r49, %r50, %r52;  @p add.s32 r0, r0, %r41;  mov.s32 %r47, r0;}
	// end inline asm
	shfl.sync.idx.b32	%r11|%p4, %r47, 31, 31, -1;
	sub.s32 	%r74, %r47, %r27;
	ld.shared.u32 	%r75, [%r53];
	ld.shared.u32 	%r76, [%r53+4];
	ld.shared.u32 	%r77, [%r53+8];
	ld.shared.u32 	%r78, [%r53+12];
	ld.shared.u32 	%r79, [%r53+16];
	ld.shared.u32 	%r80, [%r53+20];
	ld.shared.u32 	%r81, [%r53+24];
	ld.shared.u32 	%r82, [%r53+28];
	ld.shared.u32 	%r83, [%r53+32];
	ld.shared.u32 	%r84, [%r53+36];
	add.s32 	%r85, %r75, %r74;
	add.s32 	%r86, %r76, %r85;
	add.s32 	%r87, %r77, %r86;
	add.s32 	%r88, %r78, %r87;
	add.s32 	%r89, %r79, %r88;
	add.s32 	%r90, %r80, %r89;
	add.s32 	%r91, %r81, %r90;
	add.s32 	%r92, %r82, %r91;
	add.s32 	%r93, %r83, %r92;
	add.s32 	%r94, %r84, %r93;
	st.shared.u32 	[%r53], %r74;
	st.shared.u32 	[%r53+4], %r85;
	st.shared.u32 	[%r53+8], %r86;
	st.shared.u32 	[%r53+12], %r87;
	st.shared.u32 	[%r53+16], %r88;
	st.shared.u32 	[%r53+20], %r89;
	st.shared.u32 	[%r53+24], %r90;
	st.shared.u32 	[%r53+28], %r91;
	st.shared.u32 	[%r53+32], %r92;
	st.shared.u32 	[%r53+36], %r93;
	st.shared.u32 	[%r53+40], %r94;
	@%p3 bra 	$L__BB2_5;
	st.shared.u32 	[_ZZ11output_sortPiiS_E12temp_storage+1424], %r11;
$L__BB2_5:
	ld.param.u64 	%rd11, [_Z11output_sortPiiS__param_2];
	cvta.to.global.u64 	%rd2, %rd11;
	bar.sync 	0;
	ld.shared.u32 	%r12, [_ZZ11output_sortPiiS_E12temp_storage+1424];
	add.s32 	%r95, %r104, -1;
	setp.ge.s32 	%p5, %r95, %r17;
	@%p5 bra 	$L__BB2_7;
	ld.shared.u32 	%r96, [%r3];
	ld.shared.u32 	%r97, [_ZZ11output_sortPiiS_E8prev_sum];
	add.s32 	%r98, %r97, %r96;
	add.s64 	%rd7, %rd2, %rd1;
	st.global.u32 	[%rd7], %r98;
$L__BB2_7:
	bar.sync 	0;
	setp.ne.s32 	%p6, %r103, -1;
	@%p6 bra 	$L__BB2_9;
	ld.shared.u32 	%r99, [_ZZ11output_sortPiiS_E8prev_sum];
	add.s32 	%r100, %r99, %r12;
	add.s64 	%rd9, %rd2, %rd8;
	st.global.u32 	[%rd9], %r100;
$L__BB2_9:
	setp.ne.s32 	%p7, %r2, 0;
	bar.sync 	0;
	@%p7 bra 	$L__BB2_11;
	ld.shared.u32 	%r101, [_ZZ11output_sortPiiS_E8prev_sum];
	add.s32 	%r102, %r101, %r12;
	st.shared.u32 	[_ZZ11output_sortPiiS_E8prev_sum], %r102;
$L__BB2_11:
	bar.sync 	0;
	add.s32 	%r106, %r106, 1;
	setp.ne.s32 	%p8, %r106, 0;
	add.s32 	%r105, %r105, 352;
	add.s32 	%r104, %r104, 352;
	add.s32 	%r103, %r103, 352;
	@%p8 bra 	$L__BB2_2;
$L__BB2_12:
	bar.sync 	0;
	ret;

}
	// .globl	_Z11clear_arrayPii
.visible .entry _Z11clear_arrayPii(
	.param .u64 .ptr .align 1 _Z11clear_arrayPii_param_0,
	.param .u32 _Z11clear_arrayPii_param_1
)
{
	.reg .pred 	%p<2>;
	.reg .b32 	%r<7>;
	.reg .b64 	%rd<5>;

	ld.param.u64 	%rd1, [_Z11clear_arrayPii_param_0];
	ld.param.u32 	%r2, [_Z11clear_arrayPii_param_1];
	mov.u32 	%r3, %tid.x;
	mov.u32 	%r4, %ctaid.x;
	mov.u32 	%r5, %ntid.x;
	mad.lo.s32 	%r1, %r4, %r5, %r3;
	setp.ge.s32 	%p1, %r1, %r2;
	@%p1 bra 	$L__BB3_2;
	cvta.to.global.u64 	%rd2, %rd1;
	mul.wide.s32 	%rd3, %r1, 4;
	add.s64 	%rd4, %rd2, %rd3;
	mov.b32 	%r6, 0;
	st.global.u32 	[%rd4], %r6;
$L__BB3_2:
	ret;

}
	// .globl	_ZN3cub18CUB_300001_SM_10006detail11EmptyKernelIvEEvv
.visible .entry _ZN3cub18CUB_300001_SM_10006detail11EmptyKernelIvEEvv()
{


	ret;

}


// ===== COMPILED SASS (sm_100) =====

	.target	sm_100

	.elftype	@"ET_EXEC"


//--------------------- .note.nv.tkinfo           --------------------------
	.section	.note.nv.tkinfo,"",@"SHT_NOTE"
	.sectionflags	@"SHF_NOTE_NV_TKINFO"
	.tkinfo
        /*0018*/ 	.word	0x00000002
        /*0030*/ 	.string	""
        /*0030*/ 	.string	"ptxas"
        /*0030*/ 	.string	"Cuda compilation tools, release 13.0, V13.0.88"
        /*0030*/ 	.string	"Build cuda_13.0.r13.0/compiler.36424714_0"
        /*0030*/ 	.string	"-arch sm_100 -m 64 "



//--------------------- .note.nv.cuinfo           --------------------------
	.section	.note.nv.cuinfo,"",@"SHT_NOTE"
	.sectionflags	@"SHF_NOTE_NV_CUINFO"
        /*0018*/ 	.short	0x0002
        /*001a*/ 	.short	0x0064
        /*001c*/ 	.short	0x0082
	.zero		2


//--------------------- .nv.info                  --------------------------
	.section	.nv.info,"",@"SHT_CUDA_INFO"
	.align	4


	//----- nvinfo : EIATTR_REGCOUNT
	.align		4
        /*0000*/ 	.byte	0x04, 0x2f
        /*0002*/ 	.short	(.L_42 - .L_41)
	.align		4
.L_41:
        /*0004*/ 	.word	index@(_Z21remove_empty_elementsPPiS_S0_iPlS1_S_S_S_S_i)
        /*0008*/ 	.word	0x0000001d


	//----- nvinfo : EIATTR_FRAME_SIZE
	.align		4
.L_42:
        /*000c*/ 	.byte	0x04, 0x11
        /*000e*/ 	.short	(.L_44 - .L_43)
	.align		4
.L_43:
        /*0010*/ 	.word	index@($__internal_1_$__cuda_sm3x_div_rn_noftz_f32_slowpath)
        /*0014*/ 	.word	0x00000000


	//----- nvinfo : EIATTR_FRAME_SIZE
	.align		4
.L_44:
        /*0018*/ 	.byte	0x04, 0x11
        /*001a*/ 	.short	(.L_46 - .L_45)
	.align		4
.L_45:
        /*001c*/ 	.word	index@(_Z21remove_empty_elementsPPiS_S0_iPlS1_S_S_S_S_i)
        /*0020*/ 	.word	0x00000000


	//----- nvinfo : EIATTR_REGCOUNT
	.align		4
.L_46:
        /*0024*/ 	.byte	0x04, 0x2f
        /*0026*/ 	.short	(.L_48 - .L_47)
	.align		4
.L_47:
        /*0028*/ 	.word	index@(_Z10merge_scanPcPiS0_PS0_PlS0_iS0_S1_P11state_arrayILi3EES0_Phi)
        /*002c*/ 	.word	0x0000002b


	//----- nvinfo : EIATTR_FRAME_SIZE
	.align		4
.L_48:
        /*0030*/ 	.byte	0x04, 0x11
        /*0032*/ 	.short	(.L_50 - .L_49)
	.align		4
.L_49:
        /*0034*/ 	.word	index@(_Z10merge_scanPcPiS0_PS0_PlS0_iS0_S1_P11state_arrayILi3EES0_Phi)
        /*0038*/ 	.word	0x00000068


	//----- nvinfo : EIATTR_REGCOUNT
	.align		4
.L_50:
        /*003c*/ 	.byte	0x04, 0x2f
        /*003e*/ 	.short	(.L_52 - .L_51)
	.align		4
.L_51:
        /*0040*/ 	.word	index@(_Z11output_sortPiiS_)
        /*0044*/ 	.word	0x00000020


	//----- nvinfo : EIATTR_FRAME_SIZE
	.align		4
.L_52:
        /*0048*/ 	.byte	0x04, 0x11
        /*004a*/ 	.short	(.L_54 - .L_53)
	.align		4
.L_53:
        /*004c*/ 	.word	index@($__internal_0_$__cuda_sm3x_div_rn_noftz_f32_slowpath)
        /*0050*/ 	.word	0x00000000


	//----- nvinfo : EIATTR_FRAME_SIZE
	.align		4
.L_54:
        /*0054*/ 	.byte	0x04, 0x11
        /*0056*/ 	.short	(.L_56 - .L_55)
	.align		4
.L_55:
        /*0058*/ 	.word	index@(_Z11output_sortPiiS_)
        /*005c*/ 	.word	0x00000000


	//----- nvinfo : EIATTR_REGCOUNT
	.align		4
.L_56:
        /*0060*/ 	.byte	0x04, 0x2f
        /*0062*/ 	.short	(.L_58 - .L_57)
	.align		4
.L_57:
        /*0064*/ 	.word	index@(_Z11clear_arrayPii)
        /*0068*/ 	.word	0x00000008


	//----- nvinfo : EIATTR_FRAME_SIZE
	.align		4
.L_58:
        /*006c*/ 	.byte	0x04, 0x11
        /*006e*/ 	.short	(.L_60 - .L_59)
	.align		4
.L_59:
        /*0070*/ 	.word	index@(_Z11clear_arrayPii)
        /*0074*/ 	.word	0x00000000


	//----- nvinfo : EIATTR_REGCOUNT
	.align		4
.L_60:
        /*0078*/ 	.byte	0x04, 0x2f
        /*007a*/ 	.short	(.L_62 - .L_61)
	.align		4
.L_61:
        /*007c*/ 	.word	index@(_ZN3cub18CUB_300001_SM_10006detail11EmptyKernelIvEEvv)
        /*0080*/ 	.word	0x00000004


	//----- nvinfo : EIATTR_FRAME_SIZE
	.align		4
.L_62:
        /*0084*/ 	.byte	0x04, 0x11
        /*0086*/ 	.short	(.L_64 - .L_63)
	.align		4
.L_63:
        /*0088*/ 	.word	index@(_ZN3cub18CUB_300001_SM_10006detail11EmptyKernelIvEEvv)
        /*008c*/ 	.word	0x00000000


	//----- nvinfo : EIATTR_MIN_STACK_SIZE
	.align		4
.L_64:
        /*0090*/ 	.byte	0x04, 0x12
        /*0092*/ 	.short	(.L_66 - .L_65)
	.align		4
.L_65:
        /*0094*/ 	.word	index@(_ZN3cub18CUB_300001_SM_10006detail11EmptyKernelIvEEvv)
        /*0098*/ 	.word	0x00000000


	//----- nvinfo : EIATTR_MIN_STACK_SIZE
	.align		4
.L_66:
        /*009c*/ 	.byte	0x04, 0x12
        /*009e*/ 	.short	(.L_68 - .L_67)
	.align		4
.L_67:
        /*00a0*/ 	.word	index@(_Z11clear_arrayPii)
        /*00a4*/ 	.word	0x00000000


	//----- nvinfo : EIATTR_MIN_STACK_SIZE
	.align		4
.L_68:
        /*00a8*/ 	.byte	0x04, 0x12
        /*00aa*/ 	.short	(.L_70 - .L_69)
	.align		4
.L_69:
        /*00ac*/ 	.word	index@(_Z11output_sortPiiS_)
        /*00b0*/ 	.word	0x00000000


	//----- nvinfo : EIATTR_MIN_STACK_SIZE
	.align		4
.L_70:
        /*00b4*/ 	.byte	0x04, 0x12
        /*00b6*/ 	.short	(.L_72 - .L_71)
	.align		4
.L_71:
        /*00b8*/ 	.word	index@(_Z10merge_scanPcPiS0_PS0_PlS0_iS0_S1_P11state_arrayILi3EES0_Phi)
        /*00bc*/ 	.word	0x00000068


	//----- nvinfo : EIATTR_MIN_STACK_SIZE
	.align		4
.L_72:
        /*00c0*/ 	.byte	0x04, 0x12
        /*00c2*/ 	.short	(.L_74 - .L_73)
	.align		4
.L_73:
        /*00c4*/ 	.word	index@(_Z21remove_empty_elementsPPiS_S0_iPlS1_S_S_S_S_i)
        /*00c8*/ 	.word	0x00000000
.L_74:


//--------------------- .nv.compat                --------------------------
	.section	.nv.compat,"",@"SHT_CUDA_COMPAT_INFO"
	.align	4
        /*0000*/ 	.byte	0x02, 0x09, 0x00, 0x00, 0x02, 0x02, 0x01, 0x00, 0x02, 0x05, 0x05, 0x00, 0x03, 0x07, 0x01, 0x01
        /*0010*/ 	.byte	0x02, 0x03, 0x00, 0x00, 0x02, 0x06, 0x01, 0x00, 0x04, 0x0b, 0x08, 0x00, 0x01, 0x00, 0x00, 0x00
        /*0020*/ 	.byte	0x00, 0x00, 0x00, 0x00


//--------------------- .nv.info._ZN3cub18CUB_300001_SM_10006detail11EmptyKernelIvEEvv --------------------------
	.section	.nv.info._ZN3cub18CUB_300001_SM_10006detail11EmptyKernelIvEEvv,"",@"SHT_CUDA_INFO"
	.sectionflags	@""
	.align	4


	//----- nvinfo : EIATTR_CUDA_API_VERSION
	.align		4
        /*0000*/ 	.byte	0x04, 0x37
        /*0002*/ 	.short	(.L_76 - .L_75)
.L_75:
        /*0004*/ 	.word	0x00000082


	//----- nvinfo : EIATTR_SPARSE_MMA_MASK
	.align		4
.L_76:
        /*0008*/ 	.byte	0x03, 0x50
        /*000a*/ 	.short	0x0000


	//----- nvinfo : EIATTR_MAXREG_COUNT
	.align		4
        /*000c*/ 	.byte	0x03, 0x1b
        /*000e*/ 	.short	0x00ff


	//----- nvinfo : EIATTR_MERCURY_ISA_VERSION
	.align		4
        /*0010*/ 	.byte	0x03, 0x5f
        /*0012*/ 	.short	0x0101


	//----- nvinfo : EIATTR_VRC_CTA_INIT_COUNT
	.align		4
        /*0014*/ 	.byte	0x02, 0x4a
	.zero		1
	.zero		1


	//----- nvinfo : EIATTR_EXIT_INSTR_OFFSETS
	.align		4
        /*0018*/ 	.byte	0x04, 0x1c
        /*001a*/ 	.short	(.L_78 - .L_77)


	//   ....[0]....
.L_77:
        /*001c*/ 	.word	0x00000010


	//----- nvinfo : EIATTR_SW_WAR
	.align		4
.L_78:
        /*0020*/ 	.byte	0x04, 0x36
        /*0022*/ 	.short	(.L_80 - .L_79)
.L_79:
        /*0024*/ 	.word	0x00000008
.L_80:


//--------------------- .nv.info._Z11clear_arrayPii --------------------------
	.section	.nv.info._Z11clear_arrayPii,"",@"SHT_CUDA_INFO"
	.sectionflags	@""
	.align	4


	//----- nvinfo : EIATTR_CUDA_API_VERSION
	.align		4
        /*0000*/ 	.byte	0x04, 0x37
        /*0002*/ 	.short	(.L_82 - .L_81)
.L_81:
        /*0004*/ 	.word	0x00000082


	//----- nvinfo : EIATTR_KPARAM_INFO
	.align		4
.L_82:
        /*0008*/ 	.byte	0x04, 0x17
        /*000a*/ 	.short	(.L_84 - .L_83)
.L_83:
        /*000c*/ 	.word	0x00000000
        /*0010*/ 	.short	0x0001
        /*0012*/ 	.short	0x0008
        /*0014*/ 	.byte	0x00, 0xf0, 0x11, 0x00


	//----- nvinfo : EIATTR_KPARAM_INFO
	.align		4
.L_84:
        /*0018*/ 	.byte	0x04, 0x17
        /*001a*/ 	.short	(.L_86 - .L_85)
.L_85:
        /*001c*/ 	.word	0x00000000
        /*0020*/ 	.short	0x0000
        /*0022*/ 	.short	0x0000
        /*0024*/ 	.byte	0x00, 0xf5, 0x21, 0x00


	//----- nvinfo : EIATTR_SPARSE_MMA_MASK
	.align		4
.L_86:
        /*0028*/ 	.byte	0x03, 0x50
        /*002a*/ 	.short	0x0000


	//----- nvinfo : EIATTR_MAXREG_COUNT
	.align		4
        /*002c*/ 	.byte	0x03, 0x1b
        /*002e*/ 	.short	0x00ff


	//----- nvinfo : EIATTR_MERCURY_ISA_VERSION
	.align		4
        /*0030*/ 	.byte	0x03, 0x5f
        /*0032*/ 	.short	0x0101


	//----- nvinfo : EIATTR_VRC_CTA_INIT_COUNT
	.align		4
        /*0034*/ 	.byte	0x02, 0x4a
	.zero		1
	.zero		1


	//----- nvinfo : EIATTR_EXIT_INSTR_OFFSETS
	.align		4
        /*0038*/ 	.byte	0x04, 0x1c
        /*003a*/ 	.short	(.L_88 - .L_87)


	//   ....[0]....
.L_87:
        /*003c*/ 	.word	0x00000070


	//   ....[1]....
        /*0040*/ 	.word	0x000000c0


	//----- nvinfo : EIATTR_CBANK_PARAM_SIZE
	.align		4
.L_88:
        /*0044*/ 	.byte	0x03, 0x19
        /*0046*/ 	.short	0x000c


	//----- nvinfo : EIATTR_PARAM_CBANK
	.align		4
        /*0048*/ 	.byte	0x04, 0x0a
        /*004a*/ 	.short	(.L_90 - .L_89)
	.align		4
.L_89:
        /*004c*/ 	.word	index@(.nv.constant0._Z11clear_arrayPii)
        /*0050*/ 	.short	0x0380
        /*0052*/ 	.short	0x000c


	//----- nvinfo : EIATTR_SW_WAR
	.align		4
.L_90:
        /*0054*/ 	.byte	0x04, 0x36
        /*0056*/ 	.short	(.L_92 - .L_91)
.L_91:
        /*0058*/ 	.word	0x00000008
.L_92:


//--------------------- .nv.info._Z11output_sortPiiS_ --------------------------
	.section	.nv.info._Z11output_sortPiiS_,"",@"SHT_CUDA_INFO"
	.sectionflags	@""
	.align	4


	//----- nvinfo : EIATTR_CUDA_API_VERSION
	.align		4
        /*0000*/ 	.byte	0x04, 0x37
        /*0002*/ 	.short	(.L_94 - .L_93)
.L_93:
        /*0004*/ 	.word	0x00000082


	//----- nvinfo : EIATTR_KPARAM_INFO
	.align		4
.L_94:
        /*0008*/ 	.byte	0x04, 0x17
        /*000a*/ 	.short	(.L_96 - .L_95)
.L_95:
        /*000c*/ 	.word	0x00000000
        /*0010*/ 	.short	0x0002
        /*0012*/ 	.short	0x0010
        /*0014*/ 	.byte	0x00, 0xf5, 0x21, 0x00


	//----- nvinfo : EIATTR_KPARAM_INFO
	.align		4
.L_96:
        /*0018*/ 	.byte	0x04, 0x17
        /*001a*/ 	.short	(.L_98 - .L_97)
.L_97:
        /*001c*/ 	.word	0x00000000
        /*0020*/ 	.short	0x0001
        /*0022*/ 	.short	0x0008
        /*0024*/ 	.byte	0x00, 0xf0, 0x11, 0x00


	//----- nvinfo : EIATTR_KPARAM_INFO
	.align		4
.L_98:
        /*0028*/ 	.byte	0x04, 0x17
        /*002a*/ 	.short	(.L_100 - .L_99)
.L_99:
        /*002c*/ 	.word	0x00000000
        /*0030*/ 	.short	0x0000
        /*0032*/ 	.short	0x0000
        /*0034*/ 	.byte	0x00, 0xf5, 0x21, 0x00


	//----- nvinfo : EIATTR_SPARSE_MMA_MASK
	.align		4
.L_100:
        /*0038*/ 	.byte	0x03, 0x50
        /*003a*/ 	.short	0x0000


	//----- nvinfo : EIATTR_MAXREG_COUNT
	.align		4
        /*003c*/ 	.byte	0x03, 0x1b
        /*003e*/ 	.short	0x00ff


	//----- nvinfo : EIATTR_NUM_BARRIERS
	.align		4
        /*0040*/ 	.byte	0x02, 0x4c
        /*0042*/ 	.byte	0x01
	.zero		1


	//----- nvinfo : EIATTR_MERCURY_ISA_VERSION
	.align		4
        /*0044*/ 	.byte	0x03, 0x5f
        /*0046*/ 	.short	0x0101


	//----- nvinfo : EIATTR_COOP_GROUP_MASK_REGIDS
	.align		4
        /*0048*/ 	.byte	0x04, 0x29
        /*004a*/ 	.short	(.L_102 - .L_101)


	//   ....[0]....
.L_101:
        /*004c*/ 	.word	0xffffffff


	//   ....[1]....
        /*0050*/ 	.word	0xffffffff


	//   ....[2]....
        /*0054*/ 	.word	0xffffffff


	//   ....[3]....
        /*0058*/ 	.word	0xffffffff


	//   ....[4]....
        /*005c*/ 	.word	0xffffffff


	//   ....[5]....
        /*0060*/ 	.word	0xffffffff


	//   ....[6]....
        /*0064*/ 	.word	0x0500001b


	//   ....[7]....
        /*0068*/ 	.word	0x0500001b


	//   ....[8]....
        /*006c*/ 	.word	0x0500001b


	//   ....[9]....
        /*0070*/ 	.word	0x0500001b


	//   ....[10]....
        /*0074*/ 	.word	0x0500001b


	//----- nvinfo : EIATTR_COOP_GROUP_INSTR_OFFSETS
	.align		4
.L_102:
        /*0078*/ 	.byte	0x04, 0x28
        /*007a*/ 	.short	(.L_104 - .L_103)


	//   ....[0]....
.L_103:
        /*007c*/ 	.word	0x000003f0


	//   ....[1]....
        /*0080*/ 	.word	0x00000410


	//   ....[2]....
        /*0084*/ 	.word	0x00000430


	//   ....[3]....
        /*0088*/ 	.word	0x00000450


	//   ....[4]....
        /*008c*/ 	.word	0x00000470


	//   ....[5]....
        /*0090*/ 	.word	0x000004d0


	//   ....[6]....
        /*0094*/ 	.word	0x000008b0


	//   ....[7]....
        /*0098*/ 	.word	0x00000930


	//   ....[8]....
        /*009c*/ 	.word	0x000009b0


	//   ....[9]....
        /*00a0*/ 	.word	0x00000a30


	//   ....[10]....
        /*00a4*/ 	.word	0x00000ab0


	//----- nvinfo : EIATTR_VRC_CTA_INIT_COUNT
	.align		4
.L_104:
        /*00a8*/ 	.byte	0x02, 0x4a
	.zero		1
	.zero		1


	//----- nvinfo : EIATTR_EXIT_INSTR_OFFSETS
	.align		4
        /*00ac*/ 	.byte	0x04, 0x1c
        /*00ae*/ 	.short	(.L_106 - .L_105)


	//   ....[0]....
.L_105:
        /*00b0*/ 	.word	0x00000850


	//----- nvinfo : EIATTR_CRS_STACK_SIZE
	.align		4
.L_106:
        /*00b4*/ 	.byte	0x04, 0x1e
        /*00b6*/ 	.short	(.L_108 - .L_107)
.L_107:
        /*00b8*/ 	.word	0x00000000


	//----- nvinfo : EIATTR_CBANK_PARAM_SIZE
	.align		4
.L_108:
        /*00bc*/ 	.byte	0x03, 0x19
        /*00be*/ 	.short	0x0018


	//----- nvinfo : EIATTR_PARAM_CBANK
	.align		4
        /*00c0*/ 	.byte	0x04, 0x0a
        /*00c2*/ 	.short	(.L_110 - .L_109)
	.align		4
.L_109:
        /*00c4*/ 	.word	index@(.nv.constant0._Z11output_sortPiiS_)
        /*00c8*/ 	.short	0x0380
        /*00ca*/ 	.short	0x0018


	//----- nvinfo : EIATTR_SW_WAR
	.align		4
.L_110:
        /*00cc*/ 	.byte	0x04, 0x36
        /*00ce*/ 	.short	(.L_112 - .L_111)
.L_111:
        /*00d0*/ 	.word	0x00000008
.L_112:


//--------------------- .nv.info._Z10merge_scanPcPiS0_PS0_PlS0_iS0_S1_P11state_arrayILi3EES0_Phi --------------------------
	.section	.nv.info._Z10merge_scanPcPiS0_PS0_PlS0_iS0_S1_P11state_arrayILi3EES0_Phi,"",@"SHT_CUDA_INFO"
	.sectionflags	@""
	.align	4


	//----- nvinfo : EIATTR_CUDA_API_VERSION
	.align		4
        /*0000*/ 	.byte	0x04, 0x37
        /*0002*/ 	.short	(.L_114 - .L_113)
.L_113:
        /*0004*/ 	.word	0x00000082


	//----- nvinfo : EIATTR_KPARAM_INFO
	.align		4
.L_114:
        /*0008*/ 	.byte	0x04, 0x17
        /*000a*/ 	.short	(.L_116 - .L_115)
.L_115:
        /*000c*/ 	.word	0x00000000
        /*0010*/ 	.short	0x000c
        /*0012*/ 	.short	0x0060
        /*0014*/ 	.byte	0x00, 0xf0, 0x11, 0x00


	//----- nvinfo : EIATTR_KPARAM_INFO
	.align		4
.L_116:
        /*0018*/ 	.byte	0x04, 0x17
        /*001a*/ 	.short	(.L_118 - .L_117)
.L_117:
        /*001c*/ 	.word	0x00000000
        /*0020*/ 	.short	0x000b
        /*0022*/ 	.short	0x0058
        /*0024*/ 	.byte	0x00, 0xf5, 0x21, 0x00


	//----- nvinfo : EIATTR_KPARAM_INFO
	.align		4
.L_118:
        /*0028*/ 	.byte	0x04, 0x17
        /*002a*/ 	.short	(.L_120 - .L_119)
.L_119:
        /*002c*/ 	.word	0x00000000
        /*0030*/ 	.short	0x000a
        /*0032*/ 	.short	0x0050
        /*0034*/ 	.byte	0x00, 0xf5, 0x21, 0x00


	//----- nvinfo : EIATTR_KPARAM_INFO
	.align		4
.L_120:
        /*0038*/ 	.byte	0x04, 0x17
        /*003a*/ 	.short	(.L_122 - .L_121)
.L_121:
        /*003c*/ 	.word	0x00000000
        /*0040*/ 	.short	0x0009
        /*0042*/ 	.short	0x0048
        /*0044*/ 	.byte	0x00, 0xf5, 0x21, 0x00


	//----- nvinfo : EIATTR_KPARAM_INFO
	.align		4
.L_122:
        /*0048*/ 	.byte	0x04, 0x17
        /*004a*/ 	.short	(.L_124 - .L_123)
.L_123:
        /*004c*/ 	.word	0x00000000
        /*0050*/ 	.short	0x0008
        /*0052*/ 	.short	0x0040
        /*0054*/ 	.byte	0x00, 0xf5, 0x21, 0x00


	//----- nvinfo : EIATTR_KPARAM_INFO
	.align		4
.L_124:
        /*0058*/ 	.byte	0x04, 0x17
        /*005a*/ 	.short	(.L_126 - .L_125)
.L_125:
        /*005c*/ 	.word	0x00000000
        /*0060*/ 	.short	0x0007
        /*0062*/ 	.short	0x0038
        /*0064*/ 	.byte	0x00, 0xf5, 0x21, 0x00


	//----- nvinfo : EIATTR_KPARAM_INFO
	.align		4
.L_126:
        /*0068*/ 	.byte	0x04, 0x17
        /*006a*/ 	.short	(.L_128 - .L_127)
.L_127:
        /*006c*/ 	.word	0x00000000
        /*0070*/ 	.short	0x0006
        /*0072*/ 	.short	0x0030
        /*0074*/ 	.byte	0x00, 0xf0, 0x11, 0x00


	//----- nvinfo : EIATTR_KPARAM_INFO
	.align		4
.L_128:
        /*0078*/ 	.byte	0x04, 0x17
        /*007a*/ 	.short	(.L_130 - .L_129)
.L_129:
        /*007c*/ 	.word	0x00000000
        /*0080*/ 	.short	0x0005
        /*0082*/ 	.short	0x0028
        /*0084*/ 	.byte	0x00, 0xf5, 0x21, 0x00


	//----- nvinfo : EIATTR_KPARAM_INFO
	.align		4
.L_130:
        /*0088*/ 	.byte	0x04, 0x17
        /*008a*/ 	.short	(.L_132 - .L_131)
.L_131:
        /*008c*/ 	.word	0x00000000
        /*0090*/ 	.short	0x0004
        /*0092*/ 	.short	0x0020
        /*0094*/ 	.byte	0x00, 0xf5, 0x21, 0x00


	//----- nvinfo : EIATTR_KPARAM_INFO
	.align		4
.L_132:
        /*0098*/ 	.byte	0x04, 0x17
        /*009a*/ 	.short	(.L_134 - .L_133)
.L_133:
        /*009c*/ 	.word	0x00000000
        /*00a0*/ 	.short	0x0003
        /*00a2*/ 	.short	0x0018
        /*00a4*/ 	.byte	0x00, 0xf5, 0x21, 0x00


	//----- nvinfo : EIATTR_KPARAM_INFO
	.align		4
.L_134:
        /*00a8*/ 	.byte	0x04, 0x17
        /*00aa*/ 	.short	(.L_136 - .L_135)
.L_135:
        /*00ac*/ 	.word	0x00000000
        /*00b0*/ 	.short	0x0002
        /*00b2*/ 	.short	0x0010
        /*00b4*/ 	.byte	0x00, 0xf5, 0x21, 0x00


	//----- nvinfo : EIATTR_KPARAM_INFO
	.align		4
.L_136:
        /*00b8*/ 	.byte	0x04, 0x17
        /*00ba*/ 	.short	(.L_138 - .L_137)
.L_137:
        /*00bc*/ 	.word	0x00000000
        /*00c0*/ 	.short	0x0001
        /*00c2*/ 	.short	0x0008
        /*00c4*/ 	.byte	0x00, 0xf5, 0x21, 0x00


	//----- nvinfo : EIATTR_KPARAM_INFO
	.align		4
.L_138:
        /*00c8*/ 	.byte	0x04, 0x17
        /*00ca*/ 	.short	(.L_140 - .L_139)
.L_139:
        /*00cc*/ 	.word	0x00000000
        /*00d0*/ 	.short	0x0000
        /*00d2*/ 	.short	0x0000
        /*00d4*/ 	.byte	0x00, 0xf5, 0x21, 0x00


	//----- nvinfo : EIATTR_SPARSE_MMA_MASK
	.align		4
.L_140:
        /*00d8*/ 	.byte	0x03, 0x50
        /*00da*/ 	.short	0x0000


	//----- nvinfo : EIATTR_MAXREG_COUNT
	.align		4
        /*00dc*/ 	.byte	0x03, 0x1b
        /*00de*/ 	.short	0x00ff


	//----- nvinfo : EIATTR_NUM_BARRIERS
	.align		4
        /*00e0*/ 	.byte	0x02, 0x4c
        /*00e2*/ 	.byte	0x01
	.zero		1


	//----- nvinfo : EIATTR_EXTERNS
	.align		4
        /*00e4*/ 	.byte	0x04, 0x0f
        /*00e6*/ 	.short	(.L_142 - .L_141)


	//   ....[0]....
	.align		4
.L_141:
        /*00e8*/ 	.word	index@(malloc)


	//   ....[1]....
	.align		4
        /*00ec*/ 	.word	index@(vprintf)


	//----- nvinfo : EIATTR_MERCURY_ISA_VERSION
	.align		4
.L_142:
        /*00f0*/ 	.byte	0x03, 0x5f
        /*00f2*/ 	.short	0x0101


	//----- nvinfo : EIATTR_UNUSED_LOAD_BYTE_OFFSET
	.align		4
        /*00f4*/ 	.byte	0x04, 0x44
        /*00f6*/ 	.short	(.L_144 - .L_143)


	//   ....[0]....
.L_143:
        /*00f8*/ 	.word	0x00000600
        /*00fc*/ 	.word	0x00000007


	//   ....[1]....
        /*0100*/ 	.word	0x00000770
        /*0104*/ 	.word	0x00000007


	//----- nvinfo : EIATTR_INT_WARP_WIDE_INSTR_OFFSETS
	.align		4
.L_144:
        /*0108*/ 	.byte	0x04, 0x31
        /*010a*/ 	.short	(.L_146 - .L_145)


	//   ....[0]....
.L_145:
        /*010c*/ 	.word	0x00003110


	//----- nvinfo : EIATTR_COOP_GROUP_MASK_REGIDS
	.align		4
.L_146:
        /*0110*/ 	.byte	0x04, 0x29
        /*0112*/ 	.short	(.L_148 - .L_147)


	//   ....[0]....
.L_147:
        /*0114*/ 	.word	0xffffffff


	//   ....[1]....
        /*0118*/ 	.word	0xffffffff


	//   ....[2]....
        /*011c*/ 	.word	0xffffffff


	//   ....[3]....
        /*0120*/ 	.word	0xffffffff


	//   ....[4]....
        /*0124*/ 	.word	0xffffffff


	//   ....[5]....
        /*0128*/ 	.word	0xffffffff


	//   ....[6]....
        /*012c*/ 	.word	0xffffffff


	//   ....[7]....
        /*0130*/ 	.word	0xffffffff


	//   ....[8]....
        /*0134*/ 	.word	0xffffffff


	//   ....[9]....
        /*0138*/ 	.word	0xffffffff


	//   ....[10]....
        /*013c*/ 	.word	0xffffffff


	//   ....[11]....
        /*0140*/ 	.word	0xffffffff


	//   ....[12]....
        /*0144*/ 	.word	0xffffffff


	//   ....[13]....
        /*0148*/ 	.word	0x0500000f


	//   ....[14]....
        /*014c*/ 	.word	0x0500000f


	//   ....[15]....
        /*0150*/ 	.word	0x0500000f


	//   ....[16]....
        /*0154*/ 	.word	0x0500000f


	//   ....[17]....
        /*0158*/ 	.word	0x0500000f


	//   ....[18]....
        /*015c*/ 	.word	0x0500000f


	//   ....[19]....
        /*0160*/ 	.word	0x0500000f


	//   ....[20]....
        /*0164*/ 	.word	0x0500000f


	//   ....[21]....
        /*0168*/ 	.word	0x0500000f


	//   ....[22]....
        /*016c*/ 	.word	0x0500000f


	//   ....[23]....
        /*0170*/ 	.word	0x0500000f


	//   ....[24]....
        /*0174*/ 	.word	0x0500000f


	//   ....[25]....
        /*0178*/ 	.word	0x0500000f


	//----- nvinfo : EIATTR_COOP_GROUP_INSTR_OFFSETS
	.align		4
.L_148:
        /*017c*/ 	.byte	0x04, 0x28
        /*017e*/ 	.short	(.L_150 - .L_149)


	//   ....[0]....
.L_149:
        /*0180*/ 	.word	0x00001130


	//   ....[1]....
        /*0184*/ 	.word	0x000012c0


	//   ....[2]....
        /*0188*/ 	.word	0x00001440


	//   ....[3]....
        /*018c*/ 	.word	0x000015c0


	//   ....[4]....
        /*0190*/ 	.word	0x00001740


	//   ....[5]....
        /*0194*/ 	.word	0x00001930


	//   ....[6]....
        /*0198*/ 	.word	0x00001960


	//   ....[7]....
        /*019c*/ 	.word	0x000028f0


	//   ....[8]....
        /*01a0*/ 	.word	0x00002910


	//   ....[9]....
        /*01a4*/ 	.word	0x00002930


	//   ....[10]....
        /*01a8*/ 	.word	0x00002950


	//   ....[11]....
        /*01ac*/ 	.word	0x00002970


	//   ....[12]....
        /*01b0*/ 	.word	0x00002990


	//   ....[13]....
        /*01b4*/ 	.word	0x000033c0


	//   ....[14]....
        /*01b8*/ 	.word	0x00003580


	//   ....[15]....
        /*01bc*/ 	.word	0x00003740


	//   ....[16]....
        /*01c0*/ 	.word	0x00003900


	//   ....[17]....
        /*01c4*/ 	.word	0x00003ac0


	//   ....[18]....
        /*01c8*/ 	.word	0x00003cf0


	//   ....[19]....
        /*01cc*/ 	.word	0x00003d80


	//   ....[20]....
        /*01d0*/ 	.word	0x00003e00


	//   ....[21]....
        /*01d4*/ 	.word	0x00003e80


	//   ....[22]....
        /*01d8*/ 	.word	0x00003f00


	//   ....[23]....
        /*01dc*/ 	.word	0x00003f80


	//   ....[24]....
        /*01e0*/ 	.word	0x00004000


	//   ....[25]....
        /*01e4*/ 	.word	0x00004090


	//----- nvinfo : EIATTR_VRC_CTA_INIT_COUNT
	.align		4
.L_150:
        /*01e8*/ 	.byte	0x02, 0x4a
	.zero		1
	.zero		1


	//----- nvinfo : EIATTR_SYSCALL_OFFSETS
	.align		4
        /*01ec*/ 	.byte	0x04, 0x46
        /*01ee*/ 	.short	(.L_152 - .L_151)


	//   ....[0]....
.L_151:
        /*01f0*/ 	.word	0x000001e0


	//   ....[1]....
        /*01f4*/ 	.word	0x00002c30


	//   ....[2]....
        /*01f8*/ 	.word	0x00002d60


	//----- nvinfo : EIATTR_EXIT_INSTR_OFFSETS
	.align		4
.L_152:
        /*01fc*/ 	.byte	0x04, 0x1c
        /*01fe*/ 	.short	(.L_154 - .L_153)


	//   ....[0]....
.L_153:
        /*0200*/ 	.word	0x000002d0


	//   ....[1]....
        /*0204*/ 	.word	0x00003360


	//----- nvinfo : EIATTR_CRS_STACK_SIZE
	.align		4
.L_154:
        /*0208*/ 	.byte	0x04, 0x1e
        /*020a*/ 	.short	(.L_156 - .L_155)
.L_155:
        /*020c*/ 	.word	0x00000000


	//----- nvinfo : EIATTR_CBANK_PARAM_SIZE
	.align		4
.L_156:
        /*0210*/ 	.byte	0x03, 0x19
        /*0212*/ 	.short	0x0064


	//----- nvinfo : EIATTR_PARAM_CBANK
	.align		4
        /*0214*/ 	.byte	0x04, 0x0a
        /*0216*/ 	.short	(.L_158 - .L_157)
	.align		4
.L_157:
        /*0218*/ 	.word	index@(.nv.constant0._Z10merge_scanPcPiS0_PS0_PlS0_iS0_S1_P11state_arrayILi3EES0_Phi)
        /*021c*/ 	.short	0x0380
        /*021e*/ 	.short	0x0064


	//----- nvinfo : EIATTR_SW_WAR
	.align		4
.L_158:
        /*0220*/ 	.byte	0x04, 0x36
        /*0222*/ 	.short	(.L_160 - .L_159)
.L_159:
        /*0224*/ 	.word	0x00000008
.L_160:


//--------------------- .nv.info._Z21remove_empty_elementsPPiS_S0_iPlS1_S_S_S_S_i --------------------------
	.section	.nv.info._Z21remove_empty_elementsPPiS_S0_iPlS1_S_S_S_S_i,"",@"SHT_CUDA_INFO"
	.sectionflags	@""
	.align	4


	//----- nvinfo : EIATTR_CUDA_API_VERSION
	.align		4
        /*0000*/ 	.byte	0x04, 0x37
        /*0002*/ 	.short	(.L_162 - .L_161)
.L_161:
        /*0004*/ 	.word	0x00000082


	//----- nvinfo : EIATTR_KPARAM_INFO
	.align		4
.L_162:
        /*0008*/ 	.byte	0x04, 0x17
        /*000a*/ 	.short	(.L_164 - .L_163)
.L_163:
        /*000c*/ 	.word	0x00000000
        /*0010*/ 	.short	0x000a
        /*0012*/ 	.short	0x0050
        /*0014*/ 	.byte	0x00, 0xf0, 0x11, 0x00


	//----- nvinfo : EIATTR_KPARAM_INFO
	.align		4
.L_164:
        /*0018*/ 	.byte	0x04, 0x17
        /*001a*/ 	.short	(.L_166 - .L_165)
.L_165:
        /*001c*/ 	.word	0x00000000
        /*0020*/ 	.short	0x0009
        /*0022*/ 	.short	0x0048
        /*0024*/ 	.byte	0x00, 0xf5, 0x21, 0x00


	//----- nvinfo : EIATTR_KPARAM_INFO
	.align		4
.L_166:
        /*0028*/ 	.byte	0x04, 0x17
        /*002a*/ 	.short	(.L_168 - .L_167)
.L_167:
        /*002c*/ 	.word	0x00000000
        /*0030*/ 	.short	0x0008
        /*0032*/ 	.short	0x0040
        /*0034*/ 	.byte	0x00, 0xf5, 0x21, 0x00


	//----- nvinfo : EIATTR_KPARAM_INFO
	.align		4
.L_168:
        /*0038*/ 	.byte	0x04, 0x17
        /*003a*/ 	.short	(.L_170 - .L_169)
.L_169:
        /*003c*/ 	.word	0x00000000
        /*0040*/ 	.short	0x0007
        /*0042*/ 	.short	0x0038
        /*0044*/ 	.byte	0x00, 0xf5, 0x21, 0x00


	//----- nvinfo : EIATTR_KPARAM_INFO
	.align		4
.L_170:
        /*0048*/ 	.byte	0x04, 0x17
        /*004a*/ 	.short	(.L_172 - .L_171)
.L_171:
        /*004c*/ 	.word	0x00000000
        /*0050*/ 	.short	0x0006
        /*0052*/ 	.short	0x0030
        /*0054*/ 	.byte	0x00, 0xf5, 0x21, 0x00


	//----- nvinfo : EIATTR_KPARAM_INFO
	.align		4
.L_172:
        /*0058*/ 	.byte	0x04, 0x17
        /*005a*/ 	.short	(.L_174 - .L_173)
.L_173:
        /*005c*/ 	.word	0x00000000
        /*0060*/ 	.short	0x0005
        /*0062*/ 	.short	0x0028
        /*0064*/ 	.byte	0x00, 0xf5, 0x21, 0x00


	//----- nvinfo : EIATTR_KPARAM_INFO
	.align		4
.L_174:
        /*0068*/ 	.byte	0x04, 0x17
        /*006a*/ 	.short	(.L_176 - .L_175)
.L_175:
        /*006c*/ 	.word	0x00000000
        /*0070*/ 	.short	0x0004
        /*0072*/ 	.short	0x0020
        /*0074*/ 	.byte	0x00, 0xf5, 0x21, 0x00


	//----- nvinfo : EIATTR_KPARAM_INFO
	.align		4
.L_176:
        /*0078*/ 	.byte	0x04, 0x17
        /*007a*/ 	.short	(.L_178 - .L_177)
.L_177:
        /*007c*/ 	.word	0x00000000
        /*0080*/ 	.short	0x0003
        /*0082*/ 	.short	0x0018
        /*0084*/ 	.byte	0x00, 0xf0, 0x11, 0x00


	//----- nvinfo : EIATTR_KPARAM_INFO
	.align		4
.L_178:
        /*0088*/ 	.byte	0x04, 0x17
        /*008a*/ 	.short	(.L_180 - .L_179)
.L_179:
        /*008c*/ 	.word	0x00000000
        /*0090*/ 	.short	0x0002
        /*0092*/ 	.short	0x0010
        /*0094*/ 	.byte	0x00, 0xf5, 0x21, 0x00


	//----- nvinfo : EIATTR_KPARAM_INFO
	.align		4
.L_180:
        /*0098*/ 	.byte	0x04, 0x17
        /*009a*/ 	.short	(.L_182 - .L_181)
.L_181:
        /*009c*/ 	.word	0x00000000
        /*00a0*/ 	.short	0x0001
        /*00a2*/ 	.short	0x0008
        /*00a4*/ 	.byte	0x00, 0xf5, 0x21, 0x00


	//----- nvinfo : EIATTR_KPARAM_INFO
	.align		4
.L_182:
        /*00a8*/ 	.byte	0x04, 0x17
        /*00aa*/ 	.short	(.L_184 - .L_183)
.L_183:
        /*00ac*/ 	.word	0x00000000
        /*00b0*/ 	.short	0x0000
        /*00b2*/ 	.short	0x0000
        /*00b4*/ 	.byte	0x00, 0xf5, 0x21, 0x00


	//----- nvinfo : EIATTR_SPARSE_MMA_MASK
	.align		4
.L_184:
        /*00b8*/ 	.byte	0x03, 0x50
        /*00ba*/ 	.short	0x0000


	//----- nvinfo : EIATTR_MAXREG_COUNT
	.align		4
        /*00bc*/ 	.byte	0x03, 0x1b
        /*00be*/ 	.short	0x00ff


	//----- nvinfo : EIATTR_NUM_BARRIERS
	.align		4
        /*00c0*/ 	.byte	0x02, 0x4c
        /*00c2*/ 	.byte	0x01
	.zero		1


	//----- nvinfo : EIATTR_EXTERNS
	.align		4
        /*00c4*/ 	.byte	0x04, 0x0f
        /*00c6*/ 	.short	(.L_186 - .L_185)


	//   ....[0]....
	.align		4
.L_185:
        /*00c8*/ 	.word	index@(free)


	//----- nvinfo : EIATTR_MERCURY_ISA_VERSION
	.align		4
.L_186:
        /*00cc*/ 	.byte	0x03, 0x5f
        /*00ce*/ 	.short	0x0101


	//----- nvinfo : EIATTR_VRC_CTA_INIT_COUNT
	.align		4
        /*00d0*/ 	.byte	0x02, 0x4a
	.zero		1
	.zero		1


	//----- nvinfo : EIATTR_SYSCALL_OFFSETS
	.align		4
        /*00d4*/ 	.byte	0x04, 0x46
        /*00d6*/ 	.short	(.L_188 - .L_187)


	//   ....[0]....
.L_187:
        /*00d8*/ 	.word	0x000007f0


	//   ....[1]....
        /*00dc*/ 	.word	0x00000890


	//   ....[2]....
        /*00e0*/ 	.word	0x00000920


	//   ....[3]....
        /*00e4*/ 	.word	0x000009c0


	//   ....[4]....
        /*00e8*/ 	.word	0x00000b40


	//----- nvinfo : EIATTR_EXIT_INSTR_OFFSETS
	.align		4
.L_188:
        /*00ec*/ 	.byte	0x04, 0x1c
        /*00ee*/ 	.short	(.L_190 - .L_189)


	//   ....[0]....
.L_189:
        /*00f0*/ 	.word	0x00000610


	//   ....[1]....
        /*00f4*/ 	.word	0x00000a40


	//   ....[2]....
        /*00f8*/ 	.word	0x00000b90


	//----- nvinfo : EIATTR_CRS_STACK_SIZE
	.align		4
.L_190:
        /*00fc*/ 	.byte	0x04, 0x1e
        /*00fe*/ 	.short	(.L_192 - .L_191)
.L_191:
        /*0100*/ 	.word	0x00000000


	//----- nvinfo : EIATTR_CBANK_PARAM_SIZE
	.align		4
.L_192:
        /*0104*/ 	.byte	0x03, 0x19
        /*0106*/ 	.short	0x0054


	//----- nvinfo : EIATTR_PARAM_CBANK
	.align		4
        /*0108*/ 	.byte	0x04, 0x0a
        /*010a*/ 	.short	(.L_194 - .L_193)
	.align		4
.L_193:
        /*010c*/ 	.word	index@(.nv.constant0._Z21remove_empty_elementsPPiS_S0_iPlS1_S_S_S_S_i)
        /*0110*/ 	.short	0x0380
        /*0112*/ 	.short	0x0054


	//----- nvinfo : EIATTR_SW_WAR
	.align		4
.L_194:
        /*0114*/ 	.byte	0x04, 0x36
        /*0116*/ 	.short	(.L_196 - .L_195)
.L_195:
        /*0118*/ 	.word	0x00000008
.L_196:


//--------------------- .nv.callgraph             --------------------------
	.section	.nv.callgraph,"",@"SHT_CUDA_CALLGRAPH"
	.align	4
	.sectionentsize	8
	.align		4
        /*0000*/ 	.word	0x00000000
	.align		4
        /*0004*/ 	.word	0xffffffff
	.align		4
        /*0008*/ 	.word	index@(_Z10merge_scanPcPiS0_PS0_PlS0_iS0_S1_P11state_arrayILi3EES0_Phi)
	.align		4
        /*000c*/ 	.word	index@(vprintf)
	.align		4
        /*0010*/ 	.word	index@(_Z10merge_scanPcPiS0_PS0_PlS0_iS0_S1_P11state_arrayILi3EES0_Phi)
	.align		4
        /*0014*/ 	.word	index@(malloc)
	.align		4
        /*0018*/ 	.word	index@(_Z21remove_empty_elementsPPiS_S0_iPlS1_S_S_S_S_i)
	.align		4
        /*001c*/ 	.word	index@(free)
	.align		4
        /*0020*/ 	.word	0x00000000
	.align		4
        /*0024*/ 	.word	0xfffffffe
	.align		4
        /*0028*/ 	.word	0x00000000
	.align		4
        /*002c*/ 	.word	0xfffffffd
	.align		4
        /*0030*/ 	.word	0x00000000
	.align		4
        /*0034*/ 	.word	0xfffffffc


//--------------------- .nv.constant4             --------------------------
	.section	.nv.constant4,"a",@progbits
	.align	8
	.align		8
.nv.constant4:
        /*0000*/ 	.dword	_ZN34_INTERNAL_f82aacd5_4_k_cu_d6addd0d4cuda3std3__45__cpo5beginE
	.align		8
        /*0008*/ 	.dword	_ZN34_INTERNAL_f82aacd5_4_k_cu_d6addd0d4cuda3std3__45__cpo3endE
	.align		8
        /*0010*/ 	.dword	_ZN34_INTERNAL_f82aacd5_4_k_cu_d6addd0d4cuda3std3__45__cpo6cbeginE
	.align		8
        /*0018*/ 	.dword	_ZN34_INTERNAL_f82aacd5_4_k_cu_d6addd0d4cuda3std3__45__cpo4cendE
	.align		8
        /*0020*/ 	.dword	_ZN34_INTERNAL_f82aacd5_4_k_cu_d6addd0d4cuda3std3__45__cpo6rbeginE
	.align		8
        /*0028*/ 	.dword	_ZN34_INTERNAL_f82aacd5_4_k_cu_d6addd0d4cuda3std3__45__cpo4rendE
	.align		8
        /*0030*/ 	.dword	_ZN34_INTERNAL_f82aacd5_4_k_cu_d6addd0d4cuda3std3__45__cpo7crbeginE
	.align		8
        /*0038*/ 	.dword	_ZN34_INTERNAL_f82aacd5_4_k_cu_d6addd0d4cuda3std3__45__cpo5crendE
	.align		8
        /*0040*/ 	.dword	_ZN34_INTERNAL_f82aacd5_4_k_cu_d6addd0d4cuda3std3__436_GLOBAL__N__f82aacd5_4_k_cu_d6addd0d6ignoreE
	.align		8
        /*0048*/ 	.dword	_ZN34_INTERNAL_f82aacd5_4_k_cu_d6addd0d4cuda3std3__419piecewise_constructE
	.align		8
        /*0050*/ 	.dword	_ZN34_INTERNAL_f82aacd5_4_k_cu_d6addd0d4cuda3std3__48in_placeE
	.align		8
        /*0058*/ 	.dword	_ZN34_INTERNAL_f82aacd5_4_k_cu_d6addd0d4cuda3std3__420unreachable_sentinelE
	.align		8
        /*0060*/ 	.dword	_ZN34_INTERNAL_f82aacd5_4_k_cu_d6addd0d4cuda3std3__47nulloptE
	.align		8
        /*0068*/ 	.dword	_ZN34_INTERNAL_f82aacd5_4_k_cu_d6addd0d4cuda3std3__48unexpectE
	.align		8
        /*0070*/ 	.dword	_ZN34_INTERNAL_f82aacd5_4_k_cu_d6addd0d4cuda3std6ranges3__45__cpo4swapE
	.align		8
        /*0078*/ 	.dword	_ZN34_INTERNAL_f82aacd5_4_k_cu_d6addd0d4cuda3std6ranges3__45__cpo9iter_moveE
	.align		8
        /*0080*/ 	.dword	_ZN34_INTERNAL_f82aacd5_4_k_cu_d6addd0d4cuda3std6ranges3__45__cpo5beginE
	.align		8
        /*0088*/ 	.dword	_ZN34_INTERNAL_f82aacd5_4_k_cu_d6addd0d4cuda3std6ranges3__45__cpo3endE
	.align		8
        /*0090*/ 	.dword	_ZN34_INTERNAL_f82aacd5_4_k_cu_d6addd0d4cuda3std6ranges3__45__cpo6cbeginE
	.align		8
        /*0098*/ 	.dword	_ZN34_INTERNAL_f82aacd5_4_k_cu_d6addd0d4cuda3std6ranges3__45__cpo4cendE
	.align		8
        /*00a0*/ 	.dword	_ZN34_INTERNAL_f82aacd5_4_k_cu_d6addd0d4cuda3std6ranges3__45__cpo7advanceE
	.align		8
        /*00a8*/ 	.dword	_ZN34_INTERNAL_f82aacd5_4_k_cu_d6addd0d4cuda3std6ranges3__45__cpo9iter_swapE
	.align		8
        /*00b0*/ 	.dword	_ZN34_INTERNAL_f82aacd5_4_k_cu_d6addd0d4cuda3std6ranges3__45__cpo4nextE
	.align		8
        /*00b8*/ 	.dword	_ZN34_INTERNAL_f82aacd5_4_k_cu_d6addd0d4cuda3std6ranges3__45__cpo4prevE
	.align		8
        /*00c0*/ 	.dword	_ZN34_INTERNAL_f82aacd5_4_k_cu_d6addd0d4cuda3std6ranges3__45__cpo4dataE
	.align		8
        /*00c8*/ 	.dword	_ZN34_INTERNAL_f82aacd5_4_k_cu_d6addd0d4cuda3std6ranges3__45__cpo5cdataE
	.align		8
        /*00d0*/ 	.dword	_ZN34_INTERNAL_f82aacd5_4_k_cu_d6addd0d4cuda3std6ranges3__45__cpo4sizeE
	.align		8
        /*00d8*/ 	.dword	_ZN34_INTERNAL_f82aacd5_4_k_cu_d6addd0d4cuda3std6ranges3__45__cpo5ssizeE
	.align		8
        /*00e0*/ 	.dword	_ZN34_INTERNAL_f82aacd5_4_k_cu_d6addd0d4cuda3std6ranges3__45__cpo8distanceE
	.align		8
        /*00e8*/ 	.dword	_ZN34_INTERNAL_f82aacd5_4_k_cu_d6addd0d6thrust24THRUST_300001_SM_1000_NS6system6detail10sequential3seqE
	.align		8
        /*00f0*/ 	.dword	_ZN34_INTERNAL_f82aacd5_4_k_cu_d6addd0d6thrust24THRUST_300001_SM_1000_NS12placeholders2_1E
	.align		8
        /*00f8*/ 	.dword	_ZN34_INTERNAL_f82aacd5_4_k_cu_d6addd0d6thrust24THRUST_300001_SM_1000_NS12placeholders2_2E
	.align		8
        /*0100*/ 	.dword	_ZN34_INTERNAL_f82aacd5_4_k_cu_d6addd0d6thrust24THRUST_300001_SM_1000_NS12placeholders2_3E
	.align		8
        /*0108*/ 	.dword	_ZN34_INTERNAL_f82aacd5_4_k_cu_d6addd0d6thrust24THRUST_300001_SM_1000_NS12placeholders2_4E
	.align		8
        /*0110*/ 	.dword	_ZN34_INTERNAL_f82aacd5_4_k_cu_d6addd0d6thrust24THRUST_300001_SM_1000_NS12placeholders2_5E
	.align		8
        /*0118*/ 	.dword	_ZN34_INTERNAL_f82aacd5_4_k_cu_d6addd0d6thrust24THRUST_300001_SM_1000_NS12placeholders2_6E
	.align		8
        /*0120*/ 	.dword	_ZN34_INTERNAL_f82aacd5_4_k_cu_d6addd0d6thrust24THRUST_300001_SM_1000_NS12placeholders2_7E
	.align		8
        /*0128*/ 	.dword	_ZN34_INTERNAL_f82aacd5_4_k_cu_d6addd0d6thrust24THRUST_300001_SM_1000_NS12placeholders2_8E
	.align		8
        /*0130*/ 	.dword	_ZN34_INTERNAL_f82aacd5_4_k_cu_d6addd0d6thrust24THRUST_300001_SM_1000_NS12placeholders2_9E
	.align		8
        /*0138*/ 	.dword	_ZN34_INTERNAL_f82aacd5_4_k_cu_d6addd0d6thrust24THRUST_300001_SM_1000_NS12placeholders3_10E
	.align		8
        /*0140*/ 	.dword	$str
	.align		8
        /*0148*/ 	.dword	malloc
	.align		8
        /*0150*/ 	.dword	vprintf
	.align		8
        /*0158*/ 	.dword	free


//--------------------- .text._ZN3cub18CUB_300001_SM_10006detail11EmptyKernelIvEEvv --------------------------
	.section	.text._ZN3cub18CUB_300001_SM_10006detail11EmptyKernelIvEEvv,"ax",@progbits
	.align	128
        .global         _ZN3cub18CUB_300001_SM_10006detail11EmptyKernelIvEEvv
        .type           _ZN3cub18CUB_300001_SM_10006detail11EmptyKernelIvEEvv,@function
        .size           _ZN3cub18CUB_300001_SM_10006detail11EmptyKernelIvEEvv,(.L_x_93 - _ZN3cub18CUB_300001_SM_10006detail11EmptyKernelIvEEvv)
        .other          _ZN3cub18CUB_300001_SM_10006detail11EmptyKernelIvEEvv,@"STO_CUDA_ENTRY STV_DEFAULT"
_ZN3cub18CUB_300001_SM_10006detail11EmptyKernelIvEEvv:
.text._ZN3cub18CUB_300001_SM_10006detail11EmptyKernelIvEEvv:
[----:B------:R-:W-:Y:S01]  /*0000*/  LDC R1, c[0x0][0x37c] ;  /* 0x0000df00ff017b82 */ /* 0x000fe20000000800 */
[----:B------:R-:W-:Y:S05]  /*0010*/  EXIT ;  /* 0x000000000000794d */ /* 0x000fea0003800000 */
.L_x_0:
[----:B------:R-:W-:-:S00]  /*0020*/  BRA `(.L_x_0) ;  /* 0xfffffffc00fc7947 */ /* 0x000fc0000383ffff */
[----:B------:R-:W-:-:S00]  /*0030*/  NOP ;  /* 0x0000000000007918 */ /* 0x000fc00000000000 */
        /* <DEDUP_REMOVED lines=12> */
.L_x_93:


//--------------------- .text._Z11clear_arrayPii  --------------------------
	.section	.text._Z11clear_arrayPii,"ax",@progbits
	.align	128
        .global         _Z11clear_arrayPii
        .type           _Z11clear_arrayPii,@function
        .size           _Z11clear_arrayPii,(.L_x_94 - _Z11clear_arrayPii)
        .other          _Z11clear_arrayPii,@"STO_CUDA_ENTRY STV_DEFAULT"
_Z11clear_arrayPii:
.text._Z11clear_arrayPii:
[----:B------:R-:W-:Y:S01]  /*0000*/  LDC R1, c[0x0][0x37c] ;  /* 0x0000df00ff017b82 */ /* 0x000fe20000000800 */
[----:B------:R-:W0:Y:S07]  /*0010*/  S2R R5, SR_TID.X ;  /* 0x0000000000057919 */ /* 0x000e2e0000002100 */
[----:B------:R-:W0:Y:S01]  /*0020*/  S2UR UR4, SR_CTAID.X ;  /* 0x00000000000479c3 */ /* 0x000e220000002500 */
[----:B------:R-:W1:Y:S07]  /*0030*/  LDCU UR5, c[0x0][0x388] ;  /* 0x00007100ff0577ac */ /* 0x000e6e0008000800 */
[----:B------:R-:W0:Y:S02]  /*0040*/  LDC R0, c[0x0][0x360] ;  /* 0x0000d800ff007b82 */ /* 0x000e240000000800 */
[----:B0-----:R-:W-:-:S05]  /*0050*/  IMAD R5, R0, UR4, R5 ;  /* 0x0000000400057c24 */ /* 0x001fca000f8e0205 */
[----:B-1----:R-:W-:-:S13]  /*0060*/  ISETP.GE.AND P0, PT, R5, UR5, PT ;  /* 0x0000000505007c0c */ /* 0x002fda000bf06270 */
[----:B------:R-:W-:Y:S05]  /*0070*/  @P0 EXIT ;  /* 0x000000000000094d */ /* 0x000fea0003800000 */
[----:B------:R-:W0:Y:S01]  /*0080*/  LDC.64 R2, c[0x0][0x380] ;  /* 0x0000e000ff027b82 */ /* 0x000e220000000a00 */
[----:B------:R-:W1:Y:S01]  /*0090*/  LDCU.64 UR4, c[0x0][0x358] ;  /* 0x00006b00ff0477ac */ /* 0x000e620008000a00 */
[----:B0-----:R-:W-:-:S05]  /*00a0*/  IMAD.WIDE R2, R5, 0x4, R2 ;  /* 0x0000000405027825 */ /* 0x001fca00078e0202 */
[----:B-1----:R-:W-:Y:S01]  /*00b0*/  STG.E desc[UR4][R2.64], RZ ;  /* 0x000000ff02007986 */ /* 0x002fe2000c101904 */
[----:B------:R-:W-:Y:S05]  /*00c0*/  EXIT ;  /* 0x000000000000794d */ /* 0x000fea0003800000 */
.L_x_1:
        /* <DEDUP_REMOVED lines=11> */
.L_x_94:


//--------------------- .text._Z11output_sortPiiS_ --------------------------
	.section	.text._Z11output_sortPiiS_,"ax",@progbits
	.align	128
        .global         _Z11output_sortPiiS_
        .type           _Z11output_sortPiiS_,@function
        .size           _Z11output_sortPiiS_,(.L_x_91 - _Z11output_sortPiiS_)
        .other          _Z11output_sortPiiS_,@"STO_CUDA_ENTRY STV_DEFAULT"
_Z11output_sortPiiS_:
.text._Z11output_sortPiiS_:
[----:B------:R-:W-:Y:S01]  /*0000*/  LDC R1, c[0x0][0x37c] ;  /* 0x0000df00ff017b82 */ /* 0x000fe20000000800 */
[----:B------:R-:W0:Y:S07]  /*0010*/  LDCU UR6, c[0x0][0x388] ;  /* 0x00007100ff0677ac */ /* 0x000e2e0008000800 */
[----:B------:R-:W1:Y:S01]  /*0020*/  S2UR UR5, SR_CgaCtaId ;  /* 0x00000000000579c3 */ /* 0x000e620000008800 */
[----:B------:R-:W-:Y:S02]  /*0030*/  IMAD.MOV.U32 R3, RZ, RZ, 0x3b3a2e8c ;  /* 0x3b3a2e8cff037424 */ /* 0x000fe400078e00ff */
[----:B------:R-:W-:Y:S01]  /*0040*/  IMAD.MOV.U32 R2, RZ, RZ, 0x43b00000 ;  /* 0x43b00000ff027424 */ /* 0x000fe200078e00ff */
[----:B------:R-:W-:-:S03]  /*0050*/  UMOV UR4, 0x400 ;  /* 0x0000040000047882 */ /* 0x000fc60000000000 */
[----:B------:R-:W-:-:S04]  /*0060*/  FFMA R2, R3, -R2, 1 ;  /* 0x3f80000003027423 */ /* 0x000fc80000000802 */
[----:B------:R-:W-:Y:S01]  /*0070*/  FFMA R3, R2, R3, 0.0028409091755747795105 ;  /* 0x3b3a2e8c02037423 */ /* 0x000fe20000000003 */
[----:B0-----:R-:W-:Y:S01]  /*0080*/  I2FP.F32.S32 R0, UR6 ;  /* 0x0000000600007c45 */ /* 0x001fe20008201400 */
[----:B------:R-:W0:Y:S03]  /*0090*/  LDCU.64 UR6, c[0x0][0x358] ;  /* 0x00006b00ff0677ac */ /* 0x000e260008000a00 */
[----:B------:R-:W2:Y:S01]  /*00a0*/  FCHK P0, R0, 352 ;  /* 0x43b0000000007902 */ /* 0x000ea20000000000 */
[----:B------:R-:W-:Y:S01]  /*00b0*/  FFMA R2, R0, R3, RZ ;  /* 0x0000000300027223 */ /* 0x000fe200000000ff */
[----:B-1----:R-:W-:-:S03]  /*00c0*/  ULEA UR4, UR5, UR4, 0x18 ;  /* 0x0000000405047291 */ /* 0x002fc6000f8ec0ff */
[----:B------:R-:W-:-:S04]  /*00d0*/  FFMA R4, R2, -352, R0 ;  /* 0xc3b0000002047823 */ /* 0x000fc80000000000 */
[----:B------:R-:W-:Y:S02]  /*00e0*/  FFMA R2, R3, R4, R2 ;  /* 0x0000000403027223 */ /* 0x000fe40000000002 */
[----:B------:R-:W-:Y:S01]  /*00f0*/  STS [UR4+0x5a0], RZ ;  /* 0x0005a0ffff007988 */ /* 0x000fe20008000804 */
[----:B0-2---:R-:W-:Y:S05]  /*0100*/  @!P0 BRA `(.L_x_2) ;  /* 0x00000000000c8947 */ /* 0x005fea0003800000 */
[----:B------:R-:W-:-:S07]  /*0110*/  MOV R2, 0x130 ;  /* 0x0000013000027802 */ /* 0x000fce0000000f00 */
[----:B------:R-:W-:Y:S05]  /*0120*/  CALL.REL.NOINC `($__internal_0_$__cuda_sm3x_div_rn_noftz_f32_slowpath) ;  /* 0x00000008006c7944 */ /* 0x000fea0003c00000 */
[----:B------:R-:W-:-:S07]  /*0130*/  IMAD.MOV.U32 R2, RZ, RZ, R4 ;  /* 0x000000ffff027224 */ /* 0x000fce00078e0004 */
.L_x_2:
[----:B------:R-:W0:Y:S02]  /*0140*/  F2I.CEIL.NTZ R13, R2 ;  /* 0x00000002000d7305 */ /* 0x000e24000020b100 */
[----:B0-----:R-:W-:-:S13]  /*0150*/  ISETP.GE.AND P0, PT, R13, 0x1, PT ;  /* 0x000000010d00780c */ /* 0x001fda0003f06270 */
[----:B------:R-:W-:Y:S05]  /*0160*/  @!P0 BRA `(.L_x_3) ;  /* 0x0000000400b48947 */ /* 0x000fea0003800000 */
[----:B------:R-:W0:Y:S01]  /*0170*/  S2R R16, SR_TID.X ;  /* 0x0000000000107919 */ /* 0x000e220000002100 */
[----:B------:R-:W1:Y:S01]  /*0180*/  S2UR UR5, SR_CgaCtaId ;  /* 0x00000000000579c3 */ /* 0x000e620000008800 */
[----:B------:R-:W2:Y:S01]  /*0190*/  LDCU UR8, c[0x0][0x388] ;  /* 0x00007100ff0877ac */ /* 0x000ea20008000800 */
[----:B------:R-:W-:Y:S01]  /*01a0*/  IADD3 R13, PT, PT, -R13, RZ, RZ ;  /* 0x000000ff0d0d7210 */ /* 0x000fe20007ffe1ff */
[----:B------:R-:W-:-:S05]  /*01b0*/  UMOV UR4, 0x400 ;  /* 0x0000040000047882 */ /* 0x000fca0000000000 */
[----:B------:R-:W3:Y:S08]  /*01c0*/  LDC R14, c[0x0][0x388] ;  /* 0x0000e200ff0e7b82 */ /* 0x000ef00000000800 */
[----:B------:R-:W4:Y:S01]  /*01d0*/  LDC.64 R2, c[0x0][0x380] ;  /* 0x0000e000ff027b82 */ /* 0x000f220000000a00 */
[----:B-1----:R-:W-:Y:S01]  /*01e0*/  ULEA UR4, UR5, UR4, 0x18 ;  /* 0x0000000405047291 */ /* 0x002fe2000f8ec0ff */
[----:B0-----:R-:W-:-:S05]  /*01f0*/  VIADD R12, R16, 0x1 ;  /* 0x00000001100c7836 */ /* 0x001fca0000000000 */
[C---:B------:R-:W-:Y:S01]  /*0200*/  LEA R9, R16.reuse, UR4, 0x2 ;  /* 0x0000000410097c11 */ /* 0x040fe2000f8e10ff */
[----:B--2---:R-:W-:Y:S02]  /*0210*/  VIADD R10, R16, -UR8 ;  /* 0x80000008100a7c36 */ /* 0x004fe40008000000 */
[----:B------:R-:W-:-:S07]  /*0220*/  IMAD.MOV.U32 R11, RZ, RZ, R16 ;  /* 0x000000ffff0b7224 */ /* 0x000fce00078e0010 */
.L_x_6:
[----:B----4-:R-:W-:-:S06]  /*0230*/  IMAD.WIDE R4, R11, 0x4, R2 ;  /* 0x000000040b047825 */ /* 0x010fcc00078e0202 */
[----:B------:R-:W2:Y:S01]  /*0240*/  LDG.E R4, desc[UR6][R4.64] ;  /* 0x0000000604047981 */ /* 0x000ea2000c1e1900 */
[----:B------:R-:W-:Y:S02]  /*0250*/  ISETP.GT.U32.AND P0, PT, R16, 0x1f, PT ;  /* 0x0000001f1000780c */ /* 0x000fe40003f04070 */
[----:B------:R-:W-:-:S04]  /*0260*/  IADD3 R13, PT, PT, R13, 0x1, RZ ;  /* 0x000000010d0d7810 */ /* 0x000fc80007ffe0ff */
[----:B------:R-:W-:Y:S01]  /*0270*/  ISETP.NE.AND P2, PT, R13, RZ, PT ;  /* 0x000000ff0d00720c */ /* 0x000fe20003f45270 */
[----:B0-2---:R0:W-:Y:S01]  /*0280*/  STS [R9+0x10], R4 ;  /* 0x0000100409007388 */ /* 0x0051e20000000800 */
[----:B------:R-:W-:Y:S06]  /*0290*/  BAR.SYNC.DEFER_BLOCKING 0x0 ;  /* 0x0000000000007b1d */ /* 0x000fec0000010000 */
[----:B------:R-:W-:Y:S05]  /*02a0*/  @P0 BRA `(.L_x_4) ;  /* 0x0000000000e80947 */ /* 0x000fea0003800000 */
[C---:B------:R-:W-:Y:S01]  /*02b0*/  IMAD R8, R16.reuse, 0x28, R9 ;  /* 0x0000002810087824 */ /* 0x040fe200078e0209 */
[----:B------:R-:W-:Y:S01]  /*02c0*/  UMOV UR4, 0xffffffff ;  /* 0xffffffff00047882 */ /* 0x000fe20000000000 */
[----:B------:R-:W-:-:S03]  /*02d0*/  ISETP.NE.AND P1, PT, R16, RZ, PT ;  /* 0x000000ff1000720c */ /* 0x000fc60003f25270 */
[----:B------:R-:W-:Y:S04]  /*02e0*/  LDS R19, [R8+0x10] ;  /* 0x0000100008137984 */ /* 0x000fe80000000800 */
[----:B------:R-:W-:Y:S04]  /*02f0*/  LDS R20, [R8+0x14] ;  /* 0x0000140008147984 */ /* 0x000fe80000000800 */
[----:B------:R-:W1:Y:S04]  /*0300*/  LDS R17, [R8+0x18] ;  /* 0x0000180008117984 */ /* 0x000e680000000800 */
[----:B------:R-:W-:Y:S04]  /*0310*/  LDS R18, [R8+0x1c] ;  /* 0x00001c0008127984 */ /* 0x000fe80000000800 */
[----:B------:R-:W2:Y:S04]  /*0320*/  LDS R15, [R8+0x20] ;  /* 0x00002000080f7984 */ /* 0x000ea80000000800 */
[----:B------:R-:W-:Y:S04]  /*0330*/  LDS R7, [R8+0x24] ;  /* 0x0000240008077984 */ /* 0x000fe80000000800 */
[----:B------:R-:W4:Y:S04]  /*0340*/  LDS R6, [R8+0x28] ;  /* 0x0000280008067984 */ /* 0x000f280000000800 */
[----:B------:R-:W-:Y:S04]  /*0350*/  LDS R5, [R8+0x2c] ;  /* 0x00002c0008057984 */ /* 0x000fe80000000800 */
[----:B0-----:R-:W0:Y:S04]  /*0360*/  LDS R4, [R8+0x30] ;  /* 0x0000300008047984 */ /* 0x001e280000000800 */
[----:B------:R-:W-:Y:S04]  /*0370*/  LDS R0, [R8+0x34] ;  /* 0x0000340008007984 */ /* 0x000fe80000000800 */
[----:B------:R-:W5:Y:S01]  /*0380*/  LDS R21, [R8+0x38] ;  /* 0x0000380008157984 */ /* 0x000f620000000800 */
[----:B-1----:R-:W-:-:S04]  /*0390*/  IADD3 R22, PT, PT, R17, R20, R19 ;  /* 0x0000001411167210 */ /* 0x002fc80007ffe013 */
[----:B--2---:R-:W-:-:S04]  /*03a0*/  IADD3 R22, PT, PT, R15, R22, R18 ;  /* 0x000000160f167210 */ /* 0x004fc80007ffe012 */
[----:B----4-:R-:W-:-:S04]  /*03b0*/  IADD3 R22, PT, PT, R6, R22, R7 ;  /* 0x0000001606167210 */ /* 0x010fc80007ffe007 */
[----:B0-----:R-:W-:-:S04]  /*03c0*/  IADD3 R22, PT, PT, R4, R22, R5 ;  /* 0x0000001604167210 */ /* 0x001fc80007ffe005 */
[----:B-----5:R-:W-:Y:S01]  /*03d0*/  IADD3 R22, PT, PT, R21, R22, R0 ;  /* 0x0000001615167210 */ /* 0x020fe20007ffe000 */
[----:B------:R-:W-:Y:S06]  /*03e0*/  BRA.DIV UR4, `(.L_x_5) ;  /* 0x00000006041c7947 */ /* 0x000fec000b800000 */
[----:B------:R-:W0:Y:S02]  /*03f0*/  SHFL.UP P0, R23, R22, 0x1, RZ ;  /* 0x0420000016177989 */ /* 0x000e2400000000ff */
[----:B0-----:R-:W-:-:S05]  /*0400*/  @P0 IMAD.IADD R23, R22, 0x1, R23 ;  /* 0x0000000116170824 */ /* 0x001fca00078e0217 */
[----:B------:R-:W0:Y:S02]  /*0410*/  SHFL.UP P0, R24, R23, 0x2, RZ ;  /* 0x0440000017187989 */ /* 0x000e2400000000ff */
[----:B0-----:R-:W-:-:S05]  /*0420*/  @P0 IMAD.IADD R24, R23, 0x1, R24 ;  /* 0x0000000117180824 */ /* 0x001fca00078e0218 */
[----:B------:R-:W0:Y:S02]  /*0430*/  SHFL.UP P0, R25, R24, 0x4, RZ ;  /* 0x0480000018197989 */ /* 0x000e2400000000ff */
[----:B0-----:R-:W-:-:S05]  /*0440*/  @P0 IMAD.IADD R25, R24, 0x1, R25 ;  /* 0x0000000118190824 */ /* 0x001fca00078e0219 */
[----:B------:R-:W0:Y:S02]  /*0450*/  SHFL.UP P0, R26, R25, 0x8, RZ ;  /* 0x05000000191a7989 */ /* 0x000e2400000000ff */
[----:B0-----:R-:W-:-:S05]  /*0460*/  @P0 IADD3 R26, PT, PT, R25, R26, RZ ;  /* 0x0000001a191a0210 */ /* 0x001fca0007ffe0ff */
[----:B------:R0:W1:Y:S02]  /*0470*/  SHFL.UP P0, R21, R26, 0x10, RZ ;  /* 0x060000001a157989 */ /* 0x00006400000000ff */
.L_x_12:
[----:B-1----:R-:W-:Y:S01]  /*0480*/  @P0 IMAD.IADD R21, R26, 0x1, R21 ;  /* 0x000000011a150824 */ /* 0x002fe200078e0215 */
[----:B------:R-:W1:Y:S01]  /*0490*/  @!P1 S2R R23, SR_CgaCtaId ;  /* 0x0000000000179919 */ /* 0x000e620000008800 */
[----:B------:R-:W-:Y:S05]  /*04a0*/  WARPSYNC.ALL ;  /* 0x0000000000007948 */ /* 0x000fea0003800000 */
[----:B------:R-:W-:Y:S01]  /*04b0*/  IMAD.IADD R22, R21, 0x1, -R22 ;  /* 0x0000000115167824 */ /* 0x000fe200078e0a16 */
[----:B------:R-:W-:Y:S01]  /*04c0*/  @!P1 MOV R24, 0x400 ;  /* 0x0000040000189802 */ /* 0x000fe20000000f00 */
[----:B------:R-:W2:Y:S02]  /*04d0*/  SHFL.IDX PT, R21, R21, 0x1f, 0x1f ;  /* 0x03e01f0015157f89 */ /* 0x000ea400000e0000 */
[----:B------:R-:W-:-:S02]  /*04e0*/  IMAD.IADD R19, R19, 0x1, R22 ;  /* 0x0000000113137824 */ /* 0x000fc400078e0216 */
[----:B------:R4:W-:Y:S03]  /*04f0*/  STS [R8+0x10], R22 ;  /* 0x0000101608007388 */ /* 0x0009e60000000800 */
[----:B------:R-:W-:Y:S01]  /*0500*/  IADD3 R20, PT, PT, R20, R19, RZ ;  /* 0x0000001314147210 */ /* 0x000fe20007ffe0ff */
[----:B------:R4:W-:Y:S04]  /*0510*/  STS [R8+0x14], R19 ;  /* 0x0000141308007388 */ /* 0x0009e80000000800 */
[----:B------:R-:W-:Y:S01]  /*0520*/  IMAD.IADD R17, R17, 0x1, R20 ;  /* 0x0000000111117824 */ /* 0x000fe200078e0214 */
[----:B------:R4:W-:Y:S03]  /*0530*/  STS [R8+0x18], R20 ;  /* 0x0000181408007388 */ /* 0x0009e60000000800 */
[----:B------:R-:W-:Y:S01]  /*0540*/  IMAD.IADD R18, R18, 0x1, R17 ;  /* 0x0000000112127824 */ /* 0x000fe200078e0211 */
[----:B------:R4:W-:Y:S03]  /*0550*/  STS [R8+0x1c], R17 ;  /* 0x00001c1108007388 */ /* 0x0009e60000000800 */
[----:B------:R-:W-:Y:S01]  /*0560*/  IMAD.IADD R15, R15, 0x1, R18 ;  /* 0x000000010f0f7824 */ /* 0x000fe200078e0212 */
[----:B------:R4:W-:Y:S01]  /*0570*/  STS [R8+0x20], R18 ;  /* 0x0000201208007388 */ /* 0x0009e20000000800 */
[----:B-1----:R-:W-:-:S03]  /*0580*/  @!P1 LEA R24, R23, R24, 0x18 ;  /* 0x0000001817189211 */ /* 0x002fc600078ec0ff */
[----:B------:R4:W-:Y:S01]  /*0590*/  STS [R8+0x24], R15 ;  /* 0x0000240f08007388 */ /* 0x0009e20000000800 */
[----:B------:R-:W-:-:S05]  /*05a0*/  IADD3 R7, PT, PT, R7, R15, RZ ;  /* 0x0000000f07077210 */ /* 0x000fca0007ffe0ff */
[----:B------:R-:W-:Y:S01]  /*05b0*/  IMAD.IADD R6, R6, 0x1, R7 ;  /* 0x0000000106067824 */ /* 0x000fe200078e0207 */
[----:B------:R4:W-:Y:S03]  /*05c0*/  STS [R8+0x28], R7 ;  /* 0x0000280708007388 */ /* 0x0009e60000000800 */
[----:B------:R-:W-:Y:S01]  /*05d0*/  IMAD.IADD R5, R5, 0x1, R6 ;  /* 0x0000000105057824 */ /* 0x000fe200078e0206 */
[----:B------:R4:W-:Y:S03]  /*05e0*/  STS [R8+0x2c], R6 ;  /* 0x00002c0608007388 */ /* 0x0009e60000000800 */
[----:B------:R-:W-:Y:S01]  /*05f0*/  IMAD.IADD R23, R4, 0x1, R5 ;  /* 0x0000000104177824 */ /* 0x000fe200078e0205 */
[----:B------:R4:W-:Y:S04]  /*0600*/  STS [R8+0x30], R5 ;  /* 0x0000300508007388 */ /* 0x0009e80000000800 */
[----:B------:R-:W-:Y:S01]  /*0610*/  IADD3 R25, PT, PT, R0, R23, RZ ;  /* 0x0000001700197210 */ /* 0x000fe20007ffe0ff */
[----:B------:R4:W-:Y:S04]  /*0620*/  STS [R8+0x34], R23 ;  /* 0x0000341708007388 */ /* 0x0009e80000000800 */
[----:B------:R4:W-:Y:S04]  /*0630*/  STS [R8+0x38], R25 ;  /* 0x0000381908007388 */ /* 0x0009e80000000800 */
[----:B--2---:R4:W-:Y:S02]  /*0640*/  @!P1 STS [R24+0x590], R21 ;  /* 0x0005901518009388 */ /* 0x0049e40000000800 */
.L_x_4:
[----:B------:R-:W-:Y:S05]  /*0650*/  WARPSYNC.ALL ;  /* 0x0000000000007948 */ /* 0x000fea0003800000 */
[----:B------:R-:W1:Y:S08]  /*0660*/  S2UR UR5, SR_CgaCtaId ;  /* 0x00000000000579c3 */ /* 0x000e700000008800 */
[----:B------:R-:W-:Y:S01]  /*0670*/  BAR.SYNC.DEFER_BLOCKING 0x0 ;  /* 0x0000000000007b1d */ /* 0x000fe20000010000 */
[----:B----4-:R-:W-:Y:S01]  /*0680*/  VIADD R5, R12, 0xffffffff ;  /* 0xffffffff0c057836 */ /* 0x010fe20000000000 */
[----:B------:R-:W-:Y:S01]  /*0690*/  ISETP.NE.AND P0, PT, R10, -0x1, PT ;  /* 0xffffffff0a00780c */ /* 0x000fe20003f05270 */
[----:B------:R-:W-:-:S02]  /*06a0*/  VIADD R12, R12, 0x160 ;  /* 0x000001600c0c7836 */ /* 0x000fc40000000000 */
[----:B------:R-:W-:Y:S01]  /*06b0*/  VIADD R10, R10, 0x160 ;  /* 0x000001600a0a7836 */ /* 0x000fe20000000000 */
[----:B---3--:R-:W-:Y:S01]  /*06c0*/  ISETP.GE.AND P1, PT, R5, R14, PT ;  /* 0x0000000e0500720c */ /* 0x008fe20003f26270 */
[----:B------:R-:W-:-:S12]  /*06d0*/  UMOV UR4, 0x400 ;  /* 0x0000040000047882 */ /* 0x000fd80000000000 */
[----:B0-----:R-:W0:Y:S01]  /*06e0*/  @!P1 LDC.64 R4, c[0x0][0x390] ;  /* 0x0000e400ff049b82 */ /* 0x001e220000000a00 */
[----:B-1----:R-:W-:Y:S01]  /*06f0*/  ULEA UR4, UR5, UR4, 0x18 ;  /* 0x0000000405047291 */ /* 0x002fe2000f8ec0ff */
[----:B------:R-:W-:Y:S08]  /*0700*/  @!P1 LDS R0, [R9+0x10] ;  /* 0x0000100009009984 */ /* 0x000ff00000000800 */
[----:B------:R-:W1:Y:S01]  /*0710*/  @!P1 LDS R7, [UR4+0x5a0] ;  /* 0x0005a004ff079984 */ /* 0x000e620008000800 */
[----:B0-----:R-:W-:-:S04]  /*0720*/  @!P1 IMAD.WIDE R4, R11, 0x4, R4 ;  /* 0x000000040b049825 */ /* 0x001fc800078e0204 */
[----:B------:R-:W-:Y:S02]  /*0730*/  VIADD R11, R11, 0x160 ;  /* 0x000001600b0b7836 */ /* 0x000fe40000000000 */
[----:B-1----:R-:W-:Y:S02]  /*0740*/  @!P1 IMAD.IADD R15, R0, 0x1, R7 ;  /* 0x00000001000f9824 */ /* 0x002fe400078e0207 */
[----:B------:R-:W-:Y:S01]  /*0750*/  LDS R0, [UR4+0x590] ;  /* 0x00059004ff007984 */ /* 0x000fe20008000800 */
[----:B------:R-:W0:Y:S03]  /*0760*/  @!P0 LDC.64 R6, c[0x0][0x390] ;  /* 0x0000e400ff068b82 */ /* 0x000e260000000a00 */
[----:B------:R-:W-:Y:S05]  /*0770*/  @!P1 STG.E desc[UR6][R4.64], R15 ;  /* 0x0000000f04009986 */ /* 0x000fea000c101906 */
[----:B------:R-:W-:Y:S01]  /*0780*/  BAR.SYNC.DEFER_BLOCKING 0x0 ;  /* 0x0000000000007b1d */ /* 0x000fe20000010000 */
[----:B------:R-:W-:Y:S01]  /*0790*/  ISETP.NE.AND P1, PT, R16, RZ, PT ;  /* 0x000000ff1000720c */ /* 0x000fe20003f25270 */
[----:B0-----:R-:W-:-:S04]  /*07a0*/  @!P0 IMAD.WIDE R6, R14, 0x4, R6 ;  /* 0x000000040e068825 */ /* 0x001fc800078e0206 */
[----:B------:R-:W0:Y:S02]  /*07b0*/  @!P0 LDS R17, [UR4+0x5a0] ;  /* 0x0005a004ff118984 */ /* 0x000e240008000800 */
[----:B0-----:R-:W-:-:S05]  /*07c0*/  @!P0 IMAD.IADD R17, R0, 0x1, R17 ;  /* 0x0000000100118824 */ /* 0x001fca00078e0211 */
[----:B------:R-:W-:Y:S01]  /*07d0*/  @!P0 STG.E desc[UR6][R6.64], R17 ;  /* 0x0000001106008986 */ /* 0x000fe2000c101906 */
[----:B------:R-:W-:Y:S06]  /*07e0*/  BAR.SYNC.DEFER_BLOCKING 0x0 ;  /* 0x0000000000007b1d */ /* 0x000fec0000010000 */
[----:B------:R-:W0:Y:S02]  /*07f0*/  @!P1 LDS R19, [UR4+0x5a0] ;  /* 0x0005a004ff139984 */ /* 0x000e240008000800 */
[----:B0-----:R-:W-:-:S05]  /*0800*/  @!P1 IADD3 R19, PT, PT, R0, R19, RZ ;  /* 0x0000001300139210 */ /* 0x001fca0007ffe0ff */
[----:B------:R0:W-:Y:S01]  /*0810*/  @!P1 STS [UR4+0x5a0], R19 ;  /* 0x0005a013ff009988 */ /* 0x0001e20008000804 */
[----:B------:R-:W-:Y:S06]  /*0820*/  BAR.SYNC.DEFER_BLOCKING 0x0 ;  /* 0x0000000000007b1d */ /* 0x000fec0000010000 */
[----:B------:R-:W-:Y:S05]  /*0830*/  @P2 BRA `(.L_x_6) ;  /* 0xfffffff8007c2947 */ /* 0x000fea000383ffff */
.L_x_3:
[----:B------:R-:W-:Y:S06]  /*0840*/  BAR.SYNC.DEFER_BLOCKING 0x0 ;  /* 0x0000000000007b1d */ /* 0x000fec0000010000 */
[----:B------:R-:W-:Y:S05]  /*0850*/  EXIT ;  /* 0x000000000000794d */ /* 0x000fea0003800000 */
.L_x_5:
[----:B------:R-:W-:Y:S01]  /*0860*/  IMAD.MOV.U32 R21, RZ, RZ, RZ ;  /* 0x000000ffff157224 */ /* 0x000fe200078e00ff */
[----:B------:R-:W-:Y:S01]  /*0870*/  MOV R28, R22 ;  /* 0x00000016001c7202 */ /* 0x000fe20000000f00 */
[----:B------:R-:W-:Y:S01]  /*0880*/  IMAD.MOV.U32 R29, RZ, RZ, 0x1 ;  /* 0x00000001ff1d7424 */ /* 0x000fe200078e00ff */
[----:B------:R-:W-:-:S07]  /*0890*/  MOV R27, 0xffffffff ;  /* 0xffffffff001b7802 */ /* 0x000fce0000000f00 */
[----:B---3--:R-:W-:Y:S05]  /*08a0*/  WARPSYNC.COLLECTIVE R27, `(.L_x_7) ;  /* 0x000000001b087348 */ /* 0x008fea0003c00000 */
[----:B------:R0:W1:Y:S02]  /*08b0*/  SHFL.UP P0, R21, R28, R29, R21 ;  /* 0x0400001d1c157389 */ /* 0x0000640000000015 */
[----:B01-3--:R-:W-:Y:S05]  /*08c0*/  ENDCOLLECTIVE ;  /* 0x000000000000791b */ /* 0x00bfea0003800000 */
.L_x_7:
[----:B------:R-:W-:Y:S02]  /*08d0*/  IMAD.MOV.U32 R29, RZ, RZ, 0x2 ;  /* 0x00000002ff1d7424 */ /* 0x000fe400078e00ff */
[----:B------:R-:W-:Y:S02]  /*08e0*/  IMAD.MOV.U32 R23, RZ, RZ, R21 ;  /* 0x000000ffff177224 */ /* 0x000fe400078e0015 */
[----:B------:R-:W-:Y:S02]  /*08f0*/  IMAD.MOV.U32 R21, RZ, RZ, RZ ;  /* 0x000000ffff157224 */ /* 0x000fe400078e00ff */
[----:B------:R-:W-:-:S05]  /*0900*/  @P0 IMAD.IADD R23, R22, 0x1, R23 ;  /* 0x0000000116170824 */ /* 0x000fca00078e0217 */
[----:B------:R-:W-:-:S07]  /*0910*/  MOV R28, R23 ;  /* 0x00000017001c7202 */ /* 0x000fce0000000f00 */
[----:B------:R-:W-:Y:S05]  /*0920*/  WARPSYNC.COLLECTIVE R27, `(.L_x_8) ;  /* 0x000000001b087348 */ /* 0x000fea0003c00000 */
[----:B------:R0:W1:Y:S02]  /*0930*/  SHFL.UP P0, R21, R28, R29, R21 ;  /* 0x0400001d1c157389 */ /* 0x0000640000000015 */
[----:B01----:R-:W-:Y:S05]  /*0940*/  ENDCOLLECTIVE ;  /* 0x000000000000791b */ /* 0x003fea0003800000 */
.L_x_8:
[----:B------:R-:W-:Y:S01]  /*0950*/  HFMA2 R29, -RZ, RZ, 0, 2.384185791015625e-07 ;  /* 0x00000004ff1d7431 */ /* 0x000fe200000001ff */
[----:B------:R-:W-:Y:S01]  /*0960*/  MOV R24, R21 ;  /* 0x0000001500187202 */ /* 0x000fe20000000f00 */
[----:B------:R-:W-:-:S04]  /*0970*/  IMAD.MOV.U32 R21, RZ, RZ, RZ ;  /* 0x000000ffff157224 */ /* 0x000fc800078e00ff */
[----:B------:R-:W-:-:S04]  /*0980*/  @P0 IMAD.IADD R24, R23, 0x1, R24 ;  /* 0x0000000117180824 */ /* 0x000fc800078e0218 */
[----:B------:R-:W-:-:S07]  /*0990*/  IMAD.MOV.U32 R28, RZ, RZ, R24 ;  /* 0x000000ffff1c7224 */ /* 0x000fce00078e0018 */
[----:B------:R-:W-:Y:S05]  /*09a0*/  WARPSYNC.COLLECTIVE R27, `(.L_x_9) ;  /* 0x000000001b087348 */ /* 0x000fea0003c00000 */
[----:B------:R0:W1:Y:S02]  /*09b0*/  SHFL.UP P0, R21, R28, R29, R21 ;  /* 0x0400001d1c157389 */ /* 0x0000640000000015 */
[----:B01----:R-:W-:Y:S05]  /*09c0*/  ENDCOLLECTIVE ;  /* 0x000000000000791b */ /* 0x003fea0003800000 */
.L_x_9:
[----:B------:R-:W-:Y:S02]  /*09d0*/  IMAD.MOV.U32 R29, RZ, RZ, 0x8 ;  /* 0x00000008ff1d7424 */ /* 0x000fe400078e00ff */
[----:B------:R-:W-:Y:S01]  /*09e0*/  IMAD.MOV.U32 R25, RZ, RZ, R21 ;  /* 0x000000ffff197224 */ /* 0x000fe200078e0015 */
[----:B------:R-:W-:-:S04]  /*09f0*/  MOV R21, RZ ;  /* 0x000000ff00157202 */ /* 0x000fc80000000f00 */
[----:B------:R-:W-:-:S05]  /*0a00*/  @P0 IADD3 R25, PT, PT, R24, R25, RZ ;  /* 0x0000001918190210 */ /* 0x000fca0007ffe0ff */
[----:B------:R-:W-:-:S07]  /*0a10*/  IMAD.MOV.U32 R28, RZ, RZ, R25 ;  /* 0x000000ffff1c7224 */ /* 0x000fce00078e0019 */
[----:B------:R-:W-:Y:S05]  /*0a20*/  WARPSYNC.COLLECTIVE R27, `(.L_x_10) ;  /* 0x000000001b087348 */ /* 0x000fea0003c00000 */
[----:B------:R0:W1:Y:S02]  /*0a30*/  SHFL.UP P0, R21, R28, R29, R21 ;  /* 0x0400001d1c157389 */ /* 0x0000640000000015 */
[----:B01----:R-:W-:Y:S05]  /*0a40*/  ENDCOLLECTIVE ;  /* 0x000000000000791b */ /* 0x003fea0003800000 */
.L_x_10:
        /* <DEDUP_REMOVED lines=8> */
.L_x_11:
[----:B------:R-:W-:Y:S05]  /*0ad0*/  BRA `(.L_x_12) ;  /* 0xfffffff800687947 */ /* 0x000fea000383ffff */
        .weak           $__internal_0_$__cuda_sm3x_div_rn_noftz_f32_slowpath
        .type           $__internal_0_$__cuda_sm3x_div_rn_noftz_f32_slowpath,@function
        .size           $__internal_0_$__cuda_sm3x_div_rn_noftz_f32_slowpath,(.L_x_91 - $__internal_0_$__cuda_sm3x_div_rn_noftz_f32_slowpath)
$__internal_0_$__cuda_sm3x_div_rn_noftz_f32_slowpath:
[--C-:B------:R-:W-:Y:S01]  /*0ae0*/  SHF.R.U32.HI R3, RZ, 0x17, R0.reuse ;  /* 0x00000017ff037819 */ /* 0x100fe20000011600 */
[----:B------:R-:W-:-:S03]  /*0af0*/  IMAD.MOV.U32 R4, RZ, RZ, R0 ;  /* 0x000000ffff047224 */ /* 0x000fc600078e0000 */
[----:B------:R-:W-:-:S04]  /*0b00*/  LOP3.LUT R3, R3, 0xff, RZ, 0xc0, !PT ;  /* 0x000000ff03037812 */ /* 0x000fc800078ec0ff */
[----:B------:R-:W-:-:S04]  /*0b10*/  IADD3 R6, PT, PT, R3, -0x1, RZ ;  /* 0xffffffff03067810 */ /* 0x000fc80007ffe0ff */
[----:B------:R-:W-:-:S13]  /*0b20*/  ISETP.GT.U32.OR P0, PT, R6, 0xfd, !PT ;  /* 0x000000fd0600780c */ /* 0x000fda0007f04470 */
[----:B------:R-:W-:Y:S01]  /*0b30*/  @!P0 IMAD.MOV.U32 R5, RZ, RZ, RZ ;  /* 0x000000ffff058224 */ /* 0x000fe200078e00ff */
[----:B------:R-:W-:Y:S06]  /*0b40*/  @!P0 BRA `(.L_x_13) ;  /* 0x00000000003c8947 */ /* 0x000fec0003800000 */
[----:B------:R-:W-:-:S13]  /*0b50*/  FSETP.GTU.FTZ.AND P0, PT, |R0|, +INF , PT ;  /* 0x7f8000000000780b */ /* 0x000fda0003f1c200 */
[----:B------:R-:W-:Y:S05]  /*0b60*/  @P0 BRA `(.L_x_14) ;  /* 0x0000000400280947 */ /* 0x000fea0003800000 */
[----:B------:R-:W-:-:S05]  /*0b70*/  HFMA2 R5, -RZ, RZ, 3.84375, 0 ;  /* 0x43b00000ff057431 */ /* 0x000fca00000001ff */
[----:B------:R-:W-:-:S13]  /*0b80*/  LOP3.LUT P0, RZ, R5, 0x7fffffff, R4, 0xc8, !PT ;  /* 0x7fffffff05ff7812 */ /* 0x000fda000780c804 */
[----:B------:R-:W-:Y:S05]  /*0b90*/  @!P0 BRA `(.L_x_15) ;  /* 0x0000000400148947 */ /* 0x000fea0003800000 */
[----:B------:R-:W-:-:S13]  /*0ba0*/  LOP3.LUT P0, RZ, R4, 0x7fffffff, RZ, 0xc0, !PT ;  /* 0x7fffffff04ff7812 */ /* 0x000fda000780c0ff */
[----:B------:R-:W-:Y:S05]  /*0bb0*/  @!P0 BRA `(.L_x_16) ;  /* 0x0000000400048947 */ /* 0x000fea0003800000 */
[----:B------:R-:W-:Y:S02]  /*0bc0*/  FSETP.NEU.FTZ.AND P0, PT, |R0|, +INF , PT ;  /* 0x7f8000000000780b */ /* 0x000fe40003f1d200 */
[----:B------:R-:W-:-:S04]  /*0bd0*/  LOP3.LUT P1, RZ, R5, 0x7fffffff, RZ, 0xc0, !PT ;  /* 0x7fffffff05ff7812 */ /* 0x000fc8000782c0ff */
[----:B------:R-:W-:-:S13]  /*0be0*/  PLOP3.LUT P0, PT, P0, P1, PT, 0x2f, 0xf2 ;  /* 0x0000000000f2781c */ /* 0x000fda0000702577 */
[----:B------:R-:W-:Y:S05]  /*0bf0*/  @P0 BRA `(.L_x_17) ;  /* 0x0000000000e80947 */ /* 0x000fea0003800000 */
[----:B------:R-:W-:-:S13]  /*0c00*/  ISETP.GE.AND P0, PT, R6, RZ, PT ;  /* 0x000000ff0600720c */ /* 0x000fda0003f06270 */
[----:B------:R-:W-:Y:S02]  /*0c10*/  @P0 IMAD.MOV.U32 R5, RZ, RZ, RZ ;  /* 0x000000ffff050224 */ /* 0x000fe400078e00ff */
[----:B------:R-:W-:Y:S01]  /*0c20*/  @!P0 FFMA R4, R0, 1.84467440737095516160e+19, RZ ;  /* 0x5f80000000048823 */ /* 0x000fe200000000ff */
[----:B------:R-:W-:-:S07]  /*0c30*/  @!P0 IMAD.MOV.U32 R5, RZ, RZ, -0x40 ;  /* 0xffffffc0ff058424 */ /* 0x000fce00078e00ff */
.L_x_13:
[----:B------:R-:W-:Y:S01]  /*0c40*/  UMOV UR4, 0x43b00000 ;  /* 0x43b0000000047882 */ /* 0x000fe20000000000 */
[----:B------:R-:W-:Y:S01]  /*0c50*/  IADD3 R3, PT, PT, R3, -0x7f, RZ ;  /* 0xffffff8103037810 */ /* 0x000fe20007ffe0ff */
[----:B------:R-:W-:-:S03]  /*0c60*/  UIADD3 UR4, UPT, UPT, UR4, -0x4000000, URZ ;  /* 0xfc00000004047890 */ /* 0x000fc6000fffe0ff */
[----:B------:R-:W-:Y:S01]  /*0c70*/  IADD3 R5, PT, PT, R5, -0x8, R3 ;  /* 0xfffffff805057810 */ /* 0x000fe20007ffe003 */
[----:B------:R-:W-:Y:S02]  /*0c80*/  IMAD R0, R3, -0x800000, R4 ;  /* 0xff80000003007824 */ /* 0x000fe400078e0204 */
[----:B------:R-:W-:-:S03]  /*0c90*/  FADD.FTZ R7, -RZ, -UR4 ;  /* 0x80000004ff077e21 */ /* 0x000fc60008010100 */
[----:B------:R-:W0:Y:S02]  /*0ca0*/  MUFU.RCP R6, UR4 ;  /* 0x0000000400067d08 */ /* 0x000e240008001000 */
[----:B0-----:R-:W-:-:S04]  /*0cb0*/  FFMA R9, R6, R7, 1 ;  /* 0x3f80000006097423 */ /* 0x001fc80000000007 */
[----:B------:R-:W-:-:S04]  /*0cc0*/  FFMA R9, R6, R9, R6 ;  /* 0x0000000906097223 */ /* 0x000fc80000000006 */
[----:B------:R-:W-:-:S04]  /*0cd0*/  FFMA R4, R0, R9, RZ ;  /* 0x0000000900047223 */ /* 0x000fc800000000ff */
[----:B------:R-:W-:-:S04]  /*0ce0*/  FFMA R6, R7, R4, R0 ;  /* 0x0000000407067223 */ /* 0x000fc80000000000 */
[----:B------:R-:W-:-:S04]  /*0cf0*/  FFMA R6, R9, R6, R4 ;  /* 0x0000000609067223 */ /* 0x000fc80000000004 */
[----:B------:R-:W-:-:S04]  /*0d00*/  FFMA R7, R7, R6, R0 ;  /* 0x0000000607077223 */ /* 0x000fc80000000000 */
[----:B------:R-:W-:-:S05]  /*0d10*/  FFMA R4, R9, R7, R6 ;  /* 0x0000000709047223 */ /* 0x000fca0000000006 */
[----:B------:R-:W-:-:S04]  /*0d20*/  SHF.R.U32.HI R0, RZ, 0x17, R4 ;  /* 0x00000017ff007819 */ /* 0x000fc80000011604 */
[----:B------:R-:W-:-:S05]  /*0d30*/  LOP3.LUT R0, R0, 0xff, RZ, 0xc0, !PT ;  /* 0x000000ff00007812 */ /* 0x000fca00078ec0ff */
[----:B------:R-:W-:-:S04]  /*0d40*/  IMAD.IADD R8, R0, 0x1, R5 ;  /* 0x0000000100087824 */ /* 0x000fc800078e0205 */
[----:B------:R-:W-:-:S05]  /*0d50*/  VIADD R0, R8, 0xffffffff ;  /* 0xffffffff08007836 */ /* 0x000fca0000000000 */
[----:B------:R-:W-:-:S13]  /*0d60*/  ISETP.GE.U32.AND P0, PT, R0, 0xfe, PT ;  /* 0x000000fe0000780c */ /* 0x000fda0003f06070 */
[----:B------:R-:W-:Y:S05]  /*0d70*/  @!P0 BRA `(.L_x_18) ;  /* 0x0000000000808947 */ /* 0x000fea0003800000 */
[----:B------:R-:W-:-:S13]  /*0d80*/  ISETP.GT.AND P0, PT, R8, 0xfe, PT ;  /* 0x000000fe0800780c */ /* 0x000fda0003f04270 */
[----:B------:R-:W-:Y:S05]  /*0d90*/  @P0 BRA `(.L_x_19) ;  /* 0x00000000006c0947 */ /* 0x000fea0003800000 */
[----:B------:R-:W-:-:S13]  /*0da0*/  ISETP.GE.AND P0, PT, R8, 0x1, PT ;  /* 0x000000010800780c */ /* 0x000fda0003f06270 */
[----:B------:R-:W-:Y:S05]  /*0db0*/  @P0 BRA `(.L_x_20) ;  /* 0x0000000000980947 */ /* 0x000fea0003800000 */
[----:B------:R-:W-:Y:S02]  /*0dc0*/  ISETP.GE.AND P0, PT, R8, -0x18, PT ;  /* 0xffffffe80800780c */ /* 0x000fe40003f06270 */
[----:B------:R-:W-:-:S11]  /*0dd0*/  LOP3.LUT R4, R4, 0x80000000, RZ, 0xc0, !PT ;  /* 0x8000000004047812 */ /* 0x000fd600078ec0ff */
[----:B------:R-:W-:Y:S05]  /*0de0*/  @!P0 BRA `(.L_x_20) ;  /* 0x00000000008c8947 */ /* 0x000fea0003800000 */
[CC--:B------:R-:W-:Y:S01]  /*0df0*/  FFMA.RZ R0, R9.reuse, R7.reuse, R6 ;  /* 0x0000000709007223 */ /* 0x0c0fe2000000c006 */
[----:B------:R-:W-:Y:S01]  /*0e00*/  IMAD.MOV R5, RZ, RZ, -R8 ;  /* 0x000000ffff057224 */ /* 0x000fe200078e0a08 */
[C---:B------:R-:W-:Y:S02]  /*0e10*/  ISETP.NE.AND P2, PT, R8.reuse, RZ, PT ;  /* 0x000000ff0800720c */ /* 0x040fe40003f45270 */
[----:B------:R-:W-:Y:S02]  /*0e20*/  ISETP.NE.AND P1, PT, R8, RZ, PT ;  /* 0x000000ff0800720c */ /* 0x000fe40003f25270 */
[----:B------:R-:W-:Y:S01]  /*0e30*/  LOP3.LUT R3, R0, 0x7fffff, RZ, 0xc0, !PT ;  /* 0x007fffff00037812 */ /* 0x000fe200078ec0ff */
[CCC-:B------:R-:W-:Y:S01]  /*0e40*/  FFMA.RP R0, R9.reuse, R7.reuse, R6.reuse ;  /* 0x0000000709007223 */ /* 0x1c0fe20000008006 */
[----:B------:R-:W-:Y:S01]  /*0e50*/  FFMA.RM R9, R9, R7, R6 ;  /* 0x0000000709097223 */ /* 0x000fe20000004006 */
[----:B------:R-:W-:Y:S02]  /*0e60*/  IADD3 R6, PT, PT, R8, 0x20, RZ ;  /* 0x0000002008067810 */ /* 0x000fe40007ffe0ff */
[----:B------:R-:W-:-:S02]  /*0e70*/  LOP3.LUT R3, R3, 0x800000, RZ, 0xfc, !PT ;  /* 0x0080000003037812 */ /* 0x000fc400078efcff */
[----:B------:R-:W-:Y:S02]  /*0e80*/  FSETP.NEU.FTZ.AND P0, PT, R0, R9, PT ;  /* 0x000000090000720b */ /* 0x000fe40003f1d000 */
[----:B------:R-:W-:Y:S02]  /*0e90*/  SHF.L.U32 R6, R3, R6, RZ ;  /* 0x0000000603067219 */ /* 0x000fe400000006ff */
[----:B------:R-:W-:Y:S02]  /*0ea0*/  SEL R0, R5, RZ, P2 ;  /* 0x000000ff05007207 */ /* 0x000fe40001000000 */
[----:B------:R-:W-:Y:S02]  /*0eb0*/  ISETP.NE.AND P1, PT, R6, RZ, P1 ;  /* 0x000000ff0600720c */ /* 0x000fe40000f25270 */
[----:B------:R-:W-:Y:S02]  /*0ec0*/  SHF.R.U32.HI R0, RZ, R0, R3 ;  /* 0x00000000ff007219 */ /* 0x000fe40000011603 */
[----:B------:R-:W-:-:S02]  /*0ed0*/  PLOP3.LUT P0, PT, P0, P1, PT, 0xf8, 0x8f ;  /* 0x00000000008f781c */ /* 0x000fc40000703f70 */
[----:B------:R-:W-:Y:S02]  /*0ee0*/  SHF.R.U32.HI R6, RZ, 0x1, R0 ;  /* 0x00000001ff067819 */ /* 0x000fe40000011600 */
[----:B------:R-:W-:-:S04]  /*0ef0*/  SEL R3, RZ, 0x1, !P0 ;  /* 0x00000001ff037807 */ /* 0x000fc80004000000 */
[----:B------:R-:W-:-:S04]  /*0f00*/  LOP3.LUT R3, R3, 0x1, R6, 0xf8, !PT ;  /* 0x0000000103037812 */ /* 0x000fc800078ef806 */
[----:B------:R-:W-:-:S05]  /*0f10*/  LOP3.LUT R3, R3, R0, RZ, 0xc0, !PT ;  /* 0x0000000003037212 */ /* 0x000fca00078ec0ff */
[----:B------:R-:W-:-:S05]  /*0f20*/  IMAD.IADD R3, R6, 0x1, R3 ;  /* 0x0000000106037824 */ /* 0x000fca00078e0203 */
[----:B------:R-:W-:Y:S01]  /*0f30*/  LOP3.LUT R4, R3, R4, RZ, 0xfc, !PT ;  /* 0x0000000403047212 */ /* 0x000fe200078efcff */
[----:B------:R-:W-:Y:S06]  /*0f40*/  BRA `(.L_x_20) ;  /* 0x0000000000347947 */ /* 0x000fec0003800000 */
.L_x_19:
[----:B------:R-:W-:-:S04]  /*0f50*/  LOP3.LUT R4, R4, 0x80000000, RZ, 0xc0, !PT ;  /* 0x8000000004047812 */ /* 0x000fc800078ec0ff */
[----:B------:R-:W-:Y:S01]  /*0f60*/  LOP3.LUT R4, R4, 0x7f800000, RZ, 0xfc, !PT ;  /* 0x7f80000004047812 */ /* 0x000fe200078efcff */
[----:B------:R-:W-:Y:S06]  /*0f70*/  BRA `(.L_x_20) ;  /* 0x0000000000287947 */ /* 0x000fec0003800000 */
.L_x_18:
[----:B------:R-:W-:Y:S01]  /*0f80*/  LEA R4, R5, R4, 0x17 ;  /* 0x0000000405047211 */ /* 0x000fe200078eb8ff */
[----:B------:R-:W-:Y:S06]  /*0f90*/  BRA `(.L_x_20) ;  /* 0x0000000000207947 */ /* 0x000fec0003800000 */
.L_x_17:
[----:B------:R-:W-:-:S04]  /*0fa0*/  LOP3.LUT R4, R5, 0x80000000, R4, 0x48, !PT ;  /* 0x8000000005047812 */ /* 0x000fc800078e4804 */
[----:B------:R-:W-:Y:S01]  /*0fb0*/  LOP3.LUT R4, R4, 0x7f800000, RZ, 0xfc, !PT ;  /* 0x7f80000004047812 */ /* 0x000fe200078efcff */
[----:B------:R-:W-:Y:S06]  /*0fc0*/  BRA `(.L_x_20) ;  /* 0x0000000000147947 */ /* 0x000fec0003800000 */
.L_x_16:
[----:B------:R-:W-:Y:S01]  /*0fd0*/  LOP3.LUT R4, R5, 0x80000000, R4, 0x48, !PT ;  /* 0x8000000005047812 */ /* 0x000fe200078e4804 */
[----:B------:R-:W-:Y:S06]  /*0fe0*/  BRA `(.L_x_20) ;  /* 0x00000000000c7947 */ /* 0x000fec0003800000 */
.L_x_15:
[----:B------:R-:W0:Y:S01]  /*0ff0*/  MUFU.RSQ R4, -QNAN ;  /* 0xffc0000000047908 */ /* 0x000e220000001400 */
[----:B------:R-:W-:Y:S05]  /*1000*/  BRA `(.L_x_20) ;  /* 0x0000000000047947 */ /* 0x000fea0003800000 */
.L_x_14:
[----:B------:R-:W-:-:S07]  /*1010*/  FADD.FTZ R4, R0, 352 ;  /* 0x43b0000000047421 */ /* 0x000fce0000010000 */
.L_x_20:
[----:B------:R-:W-:-:S04]  /*1020*/  IMAD.MOV.U32 R3, RZ, RZ, 0x0 ;  /* 0x00000000ff037424 */ /* 0x000fc800078e00ff */
[----:B0-----:R-:W-:Y:S05]  /*1030*/  RET.REL.NODEC R2 `(_Z11output_sortPiiS_) ;  /* 0xffffffec02f07950 */ /* 0x001fea0003c3ffff */
.L_x_21:
        /* <DEDUP_REMOVED lines=12> */
.L_x_91:


//--------------------- .text._Z10merge_scanPcPiS0_PS0_PlS0_iS0_S1_P11state_arrayILi3EES0_Phi --------------------------
	.section	.text._Z10merge_scanPcPiS0_PS0_PlS0_iS0_S1_P11state_arrayILi3EES0_Phi,"ax",@progbits
	.align	128
        .global         _Z10merge_scanPcPiS0_PS0_PlS0_iS0_S1_P11state_arrayILi3EES0_Phi
        .type           _Z10merge_scanPcPiS0_PS0_PlS0_iS0_S1_P11state_arrayILi3EES0_Phi,@function
        .size           _Z10merge_scanPcPiS0_PS0_PlS0_iS0_S1_P11state_arrayILi3EES0_Phi,(.L_x_96 - _Z10merge_scanPcPiS0_PS0_PlS0_iS0_S1_P11state_arrayILi3EES0_Phi)
        .other          _Z10merge_scanPcPiS0_PS0_PlS0_iS0_S1_P11state_arrayILi3EES0_Phi,@"STO_CUDA_ENTRY STV_DEFAULT"
_Z10merge_scanPcPiS0_PS0_PlS0_iS0_S1_P11state_arrayILi3EES0_Phi:
.text._Z10merge_scanPcPiS0_PS0_PlS0_iS0_S1_P11state_arrayILi3EES0_Phi:
[----:B------:R-:W0:Y:S01]  /*0000*/  LDC R1, c[0x0][0x37c] ;  /* 0x0000df00ff017b82 */ /* 0x000e220000000800 */
[----:B------:R-:W1:Y:S01]  /*0010*/  S2R R0, SR_TID.X ;  /* 0x0000000000007919 */ /* 0x000e620000002100 */
[----:B------:R-:W2:Y:S01]  /*0020*/  LDCU.64 UR36, c[0x0][0x358] ;  /* 0x00006b00ff2477ac */ /* 0x000ea20008000a00 */
[----:B------:R-:W-:Y:S01]  /*0030*/  BSSY.RECONVERGENT B0, `(.L_x_22) ;  /* 0x000000d000007945 */ /* 0x000fe20003800200 */
[----:B0-----:R-:W-:Y:S01]  /*0040*/  VIADD R1, R1, 0xffffff98 ;  /* 0xffffff9801017836 */ /* 0x001fe20000000000 */
[----:B-1----:R-:W-:-:S13]  /*0050*/  ISETP.NE.AND P0, PT, R0, RZ, PT ;  /* 0x000000ff0000720c */ /* 0x002fda0003f05270 */
[----:B--2---:R-:W-:Y:S05]  /*0060*/  @P0 BRA `(.L_x_23) ;  /* 0x0000000000240947 */ /* 0x004fea0003800000 */
[----:B------:R-:W0:Y:S01]  /*0070*/  LDC.64 R2, c[0x0][0x3a0] ;  /* 0x0000e800ff027b82 */ /* 0x000e220000000a00 */
[----:B------:R-:W-:-:S07]  /*0080*/  IMAD.MOV.U32 R9, RZ, RZ, 0x7fffffff ;  /* 0x7fffffffff097424 */ /* 0x000fce00078e00ff */
[----:B------:R-:W1:Y:S01]  /*0090*/  LDC.64 R4, c[0x0][0x3a8] ;  /* 0x0000ea00ff047b82 */ /* 0x000e620000000a00 */
[----:B0-----:R-:W2:Y:S04]  /*00a0*/  ATOMG.E.INC.STRONG.GPU PT, R6, desc[UR36][R2.64], R9 ;  /* 0x80000009020679a8 */ /* 0x001ea800099ef124 */
[----:B-1----:R-:W2:Y:S03]  /*00b0*/  ATOMG.E.INC.STRONG.GPU PT, R7, desc[UR36][R4.64], R9 ;  /* 0x80000009040779a8 */ /* 0x002ea600099ef124 */
[----:B------:R-:W0:Y:S01]  /*00c0*/  S2UR UR5, SR_CgaCtaId ;  /* 0x00000000000579c3 */ /* 0x000e220000008800 */
[----:B------:R-:W-:Y:S02]  /*00d0*/  UMOV UR4, 0x400 ;  /* 0x0000040000047882 */ /* 0x000fe40000000000 */
[----:B0-----:R-:W-:-:S09]  /*00e0*/  ULEA UR4, UR5, UR4, 0x18 ;  /* 0x0000000405047291 */ /* 0x001fd2000f8ec0ff */
[----:B--2---:R0:W-:Y:S03]  /*00f0*/  STS.64 [UR4+0xb48], R6 ;  /* 0x000b4806ff007988 */ /* 0x0041e60008000a04 */
.L_x_23:
[----:B------:R-:W-:Y:S05]  /*0100*/  BSYNC.RECONVERGENT B0 ;  /* 0x0000000000007941 */ /* 0x000fea0003800200 */
.L_x_22:
[----:B------:R-:W1:Y:S08]  /*0110*/  S2UR UR5, SR_CgaCtaId ;  /* 0x00000000000579c3 */ /* 0x000e700000008800 */
[----:B------:R-:W-:Y:S06]  /*0120*/  BAR.SYNC.DEFER_BLOCKING 0x0 ;  /* 0x0000000000007b1d */ /* 0x000fec0000010000 */
[----:B------:R-:W-:-:S02]  /*0130*/  UMOV UR4, 0x400 ;  /* 0x0000040000047882 */ /* 0x000fc40000000000 */
[----:B-1----:R-:W-:-:S09]  /*0140*/  ULEA UR4, UR5, UR4, 0x18 ;  /* 0x0000000405047291 */ /* 0x002fd2000f8ec0ff */
[----:B------:R-:W1:Y:S02]  /*0150*/  LDS.64 R16, [UR4+0xb48] ;  /* 0x000b4804ff107984 */ /* 0x000e640008000a00 */
[----:B------:R-:W0:Y:S02]  /*0160*/  LDCU UR4, c[0x0][0x3b0] ;  /* 0x00007600ff0477ac */ /* 0x000e240008000800 */
[----:B0-----:R-:W-:Y:S01]  /*0170*/  IMAD.U32 R6, RZ, RZ, UR4 ;  /* 0x00000004ff067e24 */ /* 0x001fe2000f8e00ff */
[----:B-1----:R-:W-:Y:S01]  /*0180*/  R2UR UR40, R16 ;  /* 0x00000000102872ca */ /* 0x002fe200000e0000 */
[----:B------:R-:W-:-:S14]  /*0190*/  @P0 BRA `(.L_x_24) ;  /* 0x0000000000400947 */ /* 0x000fdc0003800000 */
[----:B------:R-:W-:Y:S01]  /*01a0*/  MOV R0, 0x148 ;  /* 0x0000014800007802 */ /* 0x000fe20000000f00 */
[----:B------:R-:W-:-:S03]  /*01b0*/  IMAD.WIDE R4, R6, 0x4, RZ ;  /* 0x0000000406047825 */ /* 0x000fc600078e02ff */
[----:B------:R0:W1:Y:S04]  /*01c0*/  LDC.64 R2, c[0x4][R0] ;  /* 0x0100000000027b82 */ /* 0x0000680000000a00 */
[----:B------:R-:W-:-:S07]  /*01d0*/  LEPC R20, `(.L_x_25) ;  /* 0x000000001014794e */ /* 0x000fce0000000000 */
[----:B01----:R-:W-:Y:S05]  /*01e0*/  CALL.ABS.NOINC R2 ;  /* 0x0000000002007343 */ /* 0x003fea0003c00000 */
.L_x_25:
[----:B------:R-:W0:Y:S01]  /*01f0*/  S2UR UR5, SR_CgaCtaId ;  /* 0x00000000000579c3 */ /* 0x000e220000008800 */
[----:B------:R-:W1:Y:S01]  /*0200*/  LDCU UR6, c[0x0][0x3b0] ;  /* 0x00007600ff0677ac */ /* 0x000e620008000800 */
[----:B------:R-:W-:-:S06]  /*0210*/  UMOV UR4, 0x400 ;  /* 0x0000040000047882 */ /* 0x000fcc0000000000 */
[----:B------:R-:W2:Y:S01]  /*0220*/  LDC.64 R2, c[0x0][0x398] ;  /* 0x0000e600ff027b82 */ /* 0x000ea20000000a00 */
[----:B-1----:R-:W-:Y:S01]  /*0230*/  IMAD.U32 R6, RZ, RZ, UR6 ;  /* 0x00000006ff067e24 */ /* 0x002fe2000f8e00ff */
[----:B0-----:R-:W-:Y:S01]  /*0240*/  ULEA UR4, UR5, UR4, 0x18 ;  /* 0x0000000405047291 */ /* 0x001fe2000f8ec0ff */
[----:B--2---:R-:W-:-:S08]  /*0250*/  IMAD.WIDE R2, R17, 0x8, R2 ;  /* 0x0000000811027825 */ /* 0x004fd000078e0202 */
[----:B------:R0:W-:Y:S04]  /*0260*/  STS.64 [UR4+0xb58], R4 ;  /* 0x000b5804ff007988 */ /* 0x0001e80008000a04 */
[----:B------:R0:W-:Y:S04]  /*0270*/  STG.E.64 desc[UR36][R2.64], R4 ;  /* 0x0000000402007986 */ /* 0x0001e8000c101b24 */
[----:B------:R-:W-:Y:S04]  /*0280*/  STS [UR4+0xb60], RZ ;  /* 0x000b60ffff007988 */ /* 0x000fe80008000804 */
[----:B------:R0:W-:Y:S02]  /*0290*/  STS [UR4+0xb50], R6 ;  /* 0x000b5006ff007988 */ /* 0x0001e40008000804 */
.L_x_24:
[----:B------:R-:W-:Y:S05]  /*02a0*/  WARPSYNC.ALL ;  /* 0x0000000000007948 */ /* 0x000fea0003800000 */
[----:B------:R-:W-:Y:S01]  /*02b0*/  BAR.SYNC.DEFER_BLOCKING 0x0 ;  /* 0x0000000000007b1d */ /* 0x000fe20000010000 */
[----:B------:R-:W-:-:S13]  /*02c0*/  ISETP.LE.AND P0, PT, R6, UR40, PT ;  /* 0x0000002806007c0c */ /* 0x000fda000bf03270 */
[----:B------:R-:W-:Y:S05]  /*02d0*/  @P0 EXIT ;  /* 0x000000000000094d */ /* 0x000fea0003800000 */
.L_x_42:
[----:B------:R-:W1:Y:S01]  /*02e0*/  LDCU.64 UR4, c[0x0][0x388] ;  /* 0x00007100ff0477ac */ /* 0x000e620008000a00 */
[----:B0-----:R-:W-:Y:S02]  /*02f0*/  IMAD.MOV.U32 R3, RZ, RZ, 0x100 ;  /* 0x00000100ff037424 */ /* 0x001fe400078e00ff */
[----:B------:R-:W-:-:S03]  /*0300*/  IMAD.MOV.U32 R4, RZ, RZ, 0x2 ;  /* 0x00000002ff047424 */ /* 0x000fc600078e00ff */
[----:B------:R0:W-:Y:S04]  /*0310*/  STL.U16 [R1+0x60], R3 ;  /* 0x0000600301007387 */ /* 0x0001e80000100400 */
[----:B--2---:R2:W-:Y:S04]  /*0320*/  STL.U8 [R1+0x62], R4 ;  /* 0x0000620401007387 */ /* 0x0045e80000100000 */
[----:B------:R-:W2:Y:S01]  /*0330*/  LDL R0, [R1+0x60] ;  /* 0x0000600001007983 */ /* 0x000ea20000100800 */
[----:B-1----:R-:W-:-:S06]  /*0340*/  UIMAD.WIDE UR4, UR40, 0x4, UR4 ;  /* 0x00000004280478a5 */ /* 0x002fcc000f8e0204 */
[----:B------:R-:W-:Y:S02]  /*0350*/  IMAD.U32 R6, RZ, RZ, UR4 ;  /* 0x00000004ff067e24 */ /* 0x000fe4000f8e00ff */
[----:B------:R-:W-:-:S03]  /*0360*/  IMAD.U32 R7, RZ, RZ, UR5 ;  /* 0x00000005ff077e24 */ /* 0x000fc6000f8e00ff */
[----:B------:R-:W1:Y:S02]  /*0370*/  LDCU.64 UR4, c[0x0][0x390] ;  /* 0x00007200ff0477ac */ /* 0x000e640008000a00 */
[----:B------:R-:W3:Y:S01]  /*0380*/  LDG.E R6, desc[UR36][R6.64] ;  /* 0x0000002406067981 */ /* 0x000ee2000c1e1900 */
[----:B-1----:R-:W-:-:S06]  /*0390*/  UIMAD.WIDE UR4, UR40, 0x4, UR4 ;  /* 0x00000004280478a5 */ /* 0x002fcc000f8e0204 */
[----:B------:R-:W-:-:S05]  /*03a0*/  IMAD.U32 R9, RZ, RZ, UR5 ;  /* 0x00000005ff097e24 */ /* 0x000fca000f8e00ff */
[----:B------:R-:W1:Y:S01]  /*03b0*/  S2UR UR5, SR_CgaCtaId ;  /* 0x00000000000579c3 */ /* 0x000e620000008800 */
[----:B------:R-:W-:Y:S01]  /*03c0*/  IMAD.U32 R8, RZ, RZ, UR4 ;  /* 0x00000004ff087e24 */ /* 0x000fe2000f8e00ff */
[----:B------:R-:W-:-:S04]  /*03d0*/  UMOV UR4, 0x400 ;  /* 0x0000040000047882 */ /* 0x000fc80000000000 */
[----:B-----5:R4:W5:Y:S01]  /*03e0*/  LDG.E R5, desc[UR36][R8.64] ;  /* 0x0000002408057981 */ /* 0x020962000c1e1900 */
[----:B-1----:R-:W-:-:S06]  /*03f0*/  ULEA UR4, UR5, UR4, 0x18 ;  /* 0x0000000405047291 */ /* 0x002fcc000f8ec0ff */
[----:B0-----:R-:W-:-:S05]  /*0400*/  IMAD.U32 R3, RZ, RZ, UR4 ;  /* 0x00000004ff037e24 */ /* 0x001fca000f8e00ff */
[----:B------:R4:W-:Y:S01]  /*0410*/  STS [R3+0xb44], RZ ;  /* 0x000b44ff03007388 */ /* 0x0009e20000000800 */
[----:B--2---:R-:W-:-:S03]  /*0420*/  PRMT R4, R0, 0x7772, RZ ;  /* 0x0000777200047816 */ /* 0x004fc600000000ff */
[----:B------:R4:W-:Y:S04]  /*0430*/  STS.U16 [R3+0xb40], R0 ;  /* 0x000b400003007388 */ /* 0x0009e80000000400 */
[----:B------:R4:W-:Y:S01]  /*0440*/  STS.U8 [R3+0xb42], R4 ;  /* 0x000b420403007388 */ /* 0x0009e20000000000 */
[----:B---3--:R-:W-:-:S13]  /*0450*/  R2UR UR39, R6 ;  /* 0x00000000062772ca */ /* 0x008fda00000e0000 */
[----:B------:R-:W-:Y:S01]  /*0460*/  UISETP.GE.AND UP0, UPT, UR39, 0x1, UPT ;  /* 0x000000012700788c */ /* 0x000fe2000bf06270 */
[----:B------:R-:W-:Y:S08]  /*0470*/  BAR.SYNC.DEFER_BLOCKING 0x0 ;  /* 0x0000000000007b1d */ /* 0x000ff00000010000 */
[----:B----4-:R-:W-:Y:S05]  /*0480*/  BRA.U !UP0, `(.L_x_26) ;  /* 0x0000002908f07547 */ /* 0x010fea000b800000 */
[----:B------:R-:W0:Y:S01]  /*0490*/  S2R R18, SR_TID.X ;  /* 0x0000000000127919 */ /* 0x000e220000002100 */
[----:B------:R-:W1:Y:S01]  /*04a0*/  LDCU UR41, c[0x0][0x3b0] ;  /* 0x00007600ff2977ac */ /* 0x000e620008000800 */
[----:B------:R-:W2:Y:S01]  /*04b0*/  LDCU.64 UR42, c[0x0][0x3d8] ;  /* 0x00007b00ff2a77ac */ /* 0x000ea20008000a00 */
[----:B------:R-:W-:Y:S01]  /*04c0*/  UMOV UR38, 0xfffffea0 ;  /* 0xfffffea000267882 */ /* 0x000fe20000000000 */
[----:B012--5:R-:W-:-:S07]  /*04d0*/  IMAD.IADD R16, R5, 0x1, R18 ;  /* 0x0000000105107824 */ /* 0x027fce00078e0212 */
.L_x_37:
[----:B------:R-:W-:Y:S01]  /*04e0*/  ISETP.GE.AND P0, PT, R18, UR39, PT ;  /* 0x0000002712007c0c */ /* 0x000fe2000bf06270 */
[----:B------:R-:W-:-:S12]  /*04f0*/  IMAD.MOV.U32 R29, RZ, RZ, RZ ;  /* 0x000000ffff1d7224 */ /* 0x000fd800078e00ff */
[----:B------:R-:W0:Y:S08]  /*0500*/  @!P0 LDC.64 R8, c[0x0][0x380] ;  /* 0x0000e000ff088b82 */ /* 0x000e300000000a00 */
[----:B-1----:R-:W1:Y:S01]  /*0510*/  @!P0 LDC.64 R6, c[0x0][0x3c8] ;  /* 0x0000f200ff068b82 */ /* 0x002e620000000a00 */
[----:B0-----:R-:W-:-:S04]  /*0520*/  @!P0 IADD3 R8, P1, PT, R16, R8, RZ ;  /* 0x0000000810088210 */ /* 0x001fc80007f3e0ff */
[----:B------:R-:W-:-:S05]  /*0530*/  @!P0 LEA.HI.X.SX32 R9, R16, R9, 0x1, P1 ;  /* 0x0000000910098211 */ /* 0x000fca00008f0eff */
[----:B------:R-:W1:Y:S02]  /*0540*/  @!P0 LDG.E.S8 R29, desc[UR36][R8.64] ;  /* 0x00000024081d8981 */ /* 0x000e64000c1e1300 */
[----:B-1----:R-:W-:-:S05]  /*0550*/  @!P0 IMAD.WIDE R6, R29, 0x4, R6 ;  /* 0x000000041d068825 */ /* 0x002fca00078e0206 */
[----:B--23--:R-:W2:Y:S01]  /*0560*/  @!P0 LDG.E R0, desc[UR36][R6.64] ;  /* 0x0000002406008981 */ /* 0x00cea2000c1e1900 */
[----:B------:R-:W0:Y:S01]  /*0570*/  S2UR UR5, SR_CgaCtaId ;  /* 0x00000000000579c3 */ /* 0x000e220000008800 */
[----:B------:R-:W1:Y:S01]  /*0580*/  S2R R10, SR_SWINHI ;  /* 0x00000000000a7919 */ /* 0x000e620000002f00 */
[----:B------:R-:W3:Y:S01]  /*0590*/  S2R R12, SR_TID.X ;  /* 0x00000000000c7919 */ /* 0x000ee20000002100 */
[----:B------:R-:W-:Y:S01]  /*05a0*/  UMOV UR4, 0x400 ;  /* 0x0000040000047882 */ /* 0x000fe20000000000 */
[----:B------:R-:W-:Y:S01]  /*05b0*/  IMAD.MOV.U32 R9, RZ, RZ, 0x100 ;  /* 0x00000100ff097424 */ /* 0x000fe200078e00ff */
[----:B0-----:R-:W-:Y:S01]  /*05c0*/  ULEA UR4, UR5, UR4, 0x18 ;  /* 0x0000000405047291 */ /* 0x001fe2000f8ec0ff */
[----:B--2---:R-:W-:Y:S01]  /*05d0*/  @!P0 PRMT R2, R0, 0x7772, RZ ;  /* 0x0000777200028816 */ /* 0x004fe200000000ff */
[----:B------:R-:W-:Y:S04]  /*05e0*/  @!P0 STL.U16 [R1+0x60], R0 ;  /* 0x0000600001008387 */ /* 0x000fe80000100400 */
[----:B------:R0:W-:Y:S04]  /*05f0*/  @!P0 STL.U8 [R1+0x62], R2 ;  /* 0x0000620201008387 */ /* 0x0001e80000100000 */
[----:B------:R-:W2:Y:S01]  /*0600*/  LDL R4, [R1+0x60] ;  /* 0x0000600001047983 */ /* 0x000ea20000100800 */
[----:B------:R-:W-:Y:S01]  /*0610*/  IMAD.U32 R3, RZ, RZ, UR4 ;  /* 0x00000004ff037e24 */ /* 0x000fe2000f8e00ff */
[C---:B---3--:R-:W-:Y:S01]  /*0620*/  ISETP.GT.U32.AND P0, PT, R12.reuse, 0x1f, PT ;  /* 0x0000001f0c00780c */ /* 0x048fe20003f04070 */
[----:B------:R-:W-:Y:S01]  /*0630*/  IMAD.MOV.U32 R13, RZ, RZ, 0x2 ;  /* 0x00000002ff0d7424 */ /* 0x000fe200078e00ff */
[----:B------:R-:W-:Y:S01]  /*0640*/  STL.U16 [R1+0x34], R9 ;  /* 0x0000340901007387 */ /* 0x000fe20000100400 */
[----:B------:R-:W-:-:S02]  /*0650*/  IMAD R6, R12, 0x4, R3 ;  /* 0x000000040c067824 */ /* 0x000fc400078e0203 */
[----:B0-----:R-:W-:Y:S01]  /*0660*/  IMAD.MOV.U32 R2, RZ, RZ, R18 ;  /* 0x000000ffff027224 */ /* 0x001fe200078e0012 */
[----:B------:R-:W0:Y:S01]  /*0670*/  LDS.U8 R0, [R3+0xb40] ;  /* 0x000b400003007984 */ /* 0x000e220000000000 */
[----:B------:R-:W-:Y:S06]  /*0680*/  BAR.SYNC.DEFER_BLOCKING 0x0 ;  /* 0x0000000000007b1d */ /* 0x000fec0000010000 */
[----:B------:R-:W-:Y:S04]  /*0690*/  STL.U16 [R1+0x38], R9 ;  /* 0x0000380901007387 */ /* 0x000fe80000100400 */
[----:B------:R-:W-:Y:S04]  /*06a0*/  STL.U16 [R1+0x3c], R9 ;  /* 0x00003c0901007387 */ /* 0x000fe80000100400 */
[----:B------:R-:W-:Y:S04]  /*06b0*/  STL.U16 [R1+0x40], R9 ;  /* 0x0000400901007387 */ /* 0x000fe80000100400 */
[----:B------:R1:W-:Y:S04]  /*06c0*/  STL.U16 [R1+0x44], R9 ;  /* 0x0000440901007387 */ /* 0x0003e80000100400 */
[----:B------:R3:W-:Y:S04]  /*06d0*/  STL.U8 [R1+0x36], R13 ;  /* 0x0000360d01007387 */ /* 0x0007e80000100000 */
[----:B------:R3:W-:Y:S01]  /*06e0*/  STL.U8 [R1+0x3a], R13 ;  /* 0x00003a0d01007387 */ /* 0x0007e20000100000 */
[----:B------:R-:W-:-:S02]  /*06f0*/  MOV R8, R3 ;  /* 0x0000000300087202 */ /* 0x000fc40000000f00 */
[----:B-1----:R-:W-:Y:S01]  /*0700*/  MOV R9, R10 ;  /* 0x0000000a00097202 */ /* 0x002fe20000000f00 */
[----:B------:R3:W-:Y:S04]  /*0710*/  STL.U8 [R1+0x3e], R13 ;  /* 0x00003e0d01007387 */ /* 0x0007e80000100000 */
[----:B------:R3:W-:Y:S04]  /*0720*/  STL.U8 [R1+0x42], R13 ;  /* 0x0000420d01007387 */ /* 0x0007e80000100000 */
[----:B------:R3:W-:Y:S04]  /*0730*/  STL.U8 [R1+0x46], R13 ;  /* 0x0000460d01007387 */ /* 0x0007e80000100000 */
[----:B------:R3:W-:Y:S04]  /*0740*/  STL.64 [R1+0x28], R8 ;  /* 0x0000280801007387 */ /* 0x0007e80000100a00 */
[----:B------:R3:W-:Y:S04]  /*0750*/  STL.U8 [R1+0x48], RZ ;  /* 0x000048ff01007387 */ /* 0x0007e80000100000 */
[----:B------:R3:W-:Y:S04]  /*0760*/  STL [R1+0x30], R12 ;  /* 0x0000300c01007387 */ /* 0x0007e80000100800 */
[----:B------:R3:W1:Y:S01]  /*0770*/  LDS R11, [R3+0xb40] ;  /* 0x000b4000030b7984 */ /* 0x0006620000000800 */
[----:B--2---:R-:W-:-:S02]  /*0780*/  PRMT R7, R4, 0x7710, RZ ;  /* 0x0000771004077816 */ /* 0x004fc400000000ff */
[----:B------:R-:W-:-:S03]  /*0790*/  PRMT R5, R4, 0x7772, RZ ;  /* 0x0000777204057816 */ /* 0x000fc600000000ff */
[----:B------:R3:W-:Y:S04]  /*07a0*/  STS.U16 [R6+0x10], R7 ;  /* 0x0000100706007388 */ /* 0x0007e80000000400 */
[----:B------:R3:W-:Y:S01]  /*07b0*/  STS.U8 [R6+0x12], R5 ;  /* 0x0000120506007388 */ /* 0x0007e20000000000 */
[----:B------:R-:W-:Y:S06]  /*07c0*/  BAR.SYNC.DEFER_BLOCKING 0x0 ;  /* 0x0000000000007b1d */ /* 0x000fec0000010000 */
[----:B01----:R-:W-:Y:S05]  /*07d0*/  @P0 BRA `(.L_x_27) ;  /* 0x0000001c00980947 */ /* 0x003fea0003800000 */
[----:B------:R-:W-:-:S05]  /*07e0*/  IMAD R26, R12, 0x28, R6 ;  /* 0x000000280c1a7824 */ /* 0x000fca00078e0206 */
[----:B---3--:R-:W0:Y:S04]  /*07f0*/  LDS R7, [R26+0x14] ;  /* 0x000014001a077984 */ /* 0x008e280000000800 */
[----:B------:R-:W1:Y:S04]  /*0800*/  LDS R8, [R26+0x18] ;  /* 0x000018001a087984 */ /* 0x000e680000000800 */
[----:B------:R-:W2:Y:S01]  /*0810*/  LDS R9, [R26+0x10] ;  /* 0x000010001a097984 */ /* 0x000ea20000000800 */
[----:B------:R-:W3:Y:S03]  /*0820*/  S2R R15, SR_TID.X ;  /* 0x00000000000f7919 */ /* 0x000ee60000002100 */
[----:B------:R-:W-:Y:S04]  /*0830*/  LDS R10, [R26+0x1c] ;  /* 0x00001c001a0a7984 */ /* 0x000fe80000000800 */
[----:B------:R-:W4:Y:S04]  /*0840*/  LDS R19, [R26+0x20] ;  /* 0x000020001a137984 */ /* 0x000f280000000800 */
[----:B------:R-:W5:Y:S04]  /*0850*/  LDS R21, [R26+0x28] ;  /* 0x000028001a157984 */ /* 0x000f680000000800 */
[----:B------:R-:W5:Y:S01]  /*0860*/  LDS R23, [R26+0x30] ;  /* 0x000030001a177984 */ /* 0x000f620000000800 */
[----:B0-----:R-:W-:-:S03]  /*0870*/  PRMT R20, R7, 0x7772, RZ ;  /* 0x0000777207147816 */ /* 0x001fc600000000ff */
[----:B------:R-:W-:Y:S01]  /*0880*/  STL.U16 [R1+0x38], R7 ;  /* 0x0000380701007387 */ /* 0x000fe20000100400 */
[----:B-1----:R-:W-:-:S03]  /*0890*/  PRMT R22, R8, 0x7772, RZ ;  /* 0x0000777208167816 */ /* 0x002fc600000000ff */
[----:B------:R-:W-:Y:S01]  /*08a0*/  STL.U8 [R1+0x3a], R20 ;  /* 0x00003a1401007387 */ /* 0x000fe20000100000 */
[----:B--2---:R-:W-:-:S03]  /*08b0*/  PRMT R14, R9, 0x7772, RZ ;  /* 0x00007772090e7816 */ /* 0x004fc600000000ff */
[----:B------:R-:W-:Y:S04]  /*08c0*/  STL.U8 [R1+0x3e], R22 ;  /* 0x00003e1601007387 */ /* 0x000fe80000100000 */
[----:B------:R-:W-:Y:S04]  /*08d0*/  STL.U16 [R1+0x3c], R8 ;  /* 0x00003c0801007387 */ /* 0x000fe80000100400 */
[----:B------:R-:W2:Y:S04]  /*08e0*/  LDL.64 R4, [R1+0x38] ;  /* 0x0000380001047983 */ /* 0x000ea80000100a00 */
[----:B------:R-:W-:Y:S04]  /*08f0*/  STL.U16 [R1+0x34], R9 ;  /* 0x0000340901007387 */ /* 0x000fe80000100400 */
[----:B------:R0:W-:Y:S04]  /*0900*/  STL.U8 [R1+0x36], R14 ;  /* 0x0000360e01007387 */ /* 0x0001e80000100000 */
[----:B------:R-:W2:Y:S01]  /*0910*/  LDL R13, [R1+0x34] ;  /* 0x00003400010d7983 */ /* 0x000ea20000100800 */
[----:B---3--:R-:W-:Y:S01]  /*0920*/  IMAD R15, R15, 0x28, R6 ;  /* 0x000000280f0f7824 */ /* 0x008fe200078e0206 */
[----:B----4-:R-:W-:-:S02]  /*0930*/  PRMT R28, R19, 0x7772, RZ ;  /* 0x00007772131c7816 */ /* 0x010fc400000000ff */
[----:B------:R-:W1:Y:S01]  /*0940*/  LDS R20, [R26+0x24] ;  /* 0x000024001a147984 */ /* 0x000e620000000800 */
[----:B-----5:R-:W-:Y:S02]  /*0950*/  PRMT R32, R21, 0x7772, RZ ;  /* 0x0000777215207816 */ /* 0x020fe400000000ff */
[----:B0-----:R-:W-:Y:S01]  /*0960*/  PRMT R14, R10, 0x7772, RZ ;  /* 0x000077720a0e7816 */ /* 0x001fe200000000ff */
[----:B------:R0:W3:Y:S04]  /*0970*/  LDS R22, [R26+0x2c] ;  /* 0x00002c001a167984 */ /* 0x0000e80000000800 */
[----:B------:R-:W4:Y:S04]  /*0980*/  LDS R24, [R15+0x34] ;  /* 0x000034000f187984 */ /* 0x000f280000000800 */
[----:B------:R-:W5:Y:S01]  /*0990*/  LDS R25, [R15+0x38] ;  /* 0x000038000f197984 */ /* 0x000f620000000800 */
[----:B0-----:R-:W-:-:S03]  /*09a0*/  PRMT R26, R23, 0x7772, RZ ;  /* 0x00007772171a7816 */ /* 0x001fc600000000ff */
[----:B------:R-:W-:Y:S04]  /*09b0*/  STL.U8 [R1+0x42], R14 ;  /* 0x0000420e01007387 */ /* 0x000fe80000100000 */
[----:B------:R5:W-:Y:S04]  /*09c0*/  STL.U8 [R1+0x46], R28 ;  /* 0x0000461c01007387 */ /* 0x000be80000100000 */
[----:B------:R-:W-:Y:S04]  /*09d0*/  STL.U8 [R1+0x4e], R32 ;  /* 0x00004e2001007387 */ /* 0x000fe80000100000 */
[----:B------:R-:W-:Y:S04]  /*09e0*/  STL.U16 [R1+0x40], R10 ;  /* 0x0000400a01007387 */ /* 0x000fe80000100400 */
[----:B------:R-:W-:Y:S04]  /*09f0*/  STL.U16 [R1+0x44], R19 ;  /* 0x0000441301007387 */ /* 0x000fe80000100400 */
[----:B------:R-:W-:Y:S01]  /*0a00*/  STL.U16 [R1+0x4c], R21 ;  /* 0x00004c1501007387 */ /* 0x000fe20000100400 */
[----:B-1----:R-:W-:-:S03]  /*0a10*/  PRMT R30, R20, 0x7772, RZ ;  /* 0x00007772141e7816 */ /* 0x002fc600000000ff */
[----:B------:R-:W-:Y:S01]  /*0a20*/  STL.U16 [R1+0x48], R20 ;  /* 0x0000481401007387 */ /* 0x000fe20000100400 */
[----:B---3--:R-:W-:-:S03]  /*0a30*/  PRMT R34, R22, 0x7772, RZ ;  /* 0x0000777216227816 */ /* 0x008fc600000000ff */
[----:B------:R-:W-:Y:S01]  /*0a40*/  STL.U8 [R1+0x4a], R30 ;  /* 0x00004a1e01007387 */ /* 0x000fe20000100000 */
[----:B----4-:R-:W-:-:S03]  /*0a50*/  PRMT R27, R24, 0x7772, RZ ;  /* 0x00007772181b7816 */ /* 0x010fc600000000ff */
[----:B------:R-:W-:Y:S01]  /*0a60*/  STL.U8 [R1+0x52], R34 ;  /* 0x0000522201007387 */ /* 0x000fe20000100000 */
[----:B-----5:R-:W-:-:S03]  /*0a70*/  PRMT R28, R25, 0x7772, RZ ;  /* 0x00007772191c7816 */ /* 0x020fc600000000ff */
[----:B------:R-:W-:Y:S04]  /*0a80*/  STL.U16 [R1+0x50], R22 ;  /* 0x0000501601007387 */ /* 0x000fe80000100400 */
[----:B------:R-:W-:Y:S04]  /*0a90*/  STL.U16 [R1+0x54], R23 ;  /* 0x0000541701007387 */ /* 0x000fe80000100400 */
[----:B------:R-:W-:Y:S04]  /*0aa0*/  STL.U8 [R1+0x56], R26 ;  /* 0x0000561a01007387 */ /* 0x000fe80000100000 */
[----:B------:R-:W-:Y:S04]  /*0ab0*/  STL.U16 [R1+0x58], R24 ;  /* 0x0000581801007387 */ /* 0x000fe80000100400 */
[----:B------:R-:W-:Y:S04]  /*0ac0*/  STL.U16 [R1+0x5c], R25 ;  /* 0x00005c1901007387 */ /* 0x000fe80000100400 */
[----:B------:R-:W-:Y:S04]  /*0ad0*/  STL.U8 [R1+0x5a], R27 ;  /* 0x00005a1b01007387 */ /* 0x000fe80000100000 */
[----:B------:R-:W-:Y:S04]  /*0ae0*/  STL.U8 [R1+0x5e], R28 ;  /* 0x00005e1c01007387 */ /* 0x000fe80000100000 */
[----:B--2---:R0:W-:Y:S02]  /*0af0*/  STL [R1+0x24], R4 ;  /* 0x0000240401007387 */ /* 0x0041e40000100800 */
[----:B0-----:R-:W-:-:S02]  /*0b00*/  PRMT R4, R13, 0x7770, RZ ;  /* 0x000077700d047816 */ /* 0x001fc400000000ff */
[C---:B------:R-:W-:Y:S02]  /*0b10*/  PRMT R14, R13.reuse, 0x7771, RZ ;  /* 0x000077710d0e7816 */ /* 0x040fe400000000ff */
[----:B------:R-:W-:Y:S02]  /*0b20*/  PRMT R13, R13, 0x7772, RZ ;  /* 0x000077720d0d7816 */ /* 0x000fe400000000ff */
[----:B------:R-:W-:Y:S02]  /*0b30*/  LOP3.LUT R30, R4, 0xff, RZ, 0xc0, !PT ;  /* 0x000000ff041e7812 */ /* 0x000fe400078ec0ff */
[----:B------:R-:W-:Y:S02]  /*0b40*/  LOP3.LUT R14, R14, 0xff, RZ, 0xc0, !PT ;  /* 0x000000ff0e0e7812 */ /* 0x000fe400078ec0ff */
[----:B------:R-:W-:Y:S01]  /*0b50*/  LOP3.LUT R4, R13, 0xff, RZ, 0xc0, !PT ;  /* 0x000000ff0d047812 */ /* 0x000fe200078ec0ff */
[C---:B------:R-:W-:Y:S02]  /*0b60*/  IMAD.IADD R35, R1.reuse, 0x1, R30 ;  /* 0x0000000101237824 */ /* 0x040fe400078e021e */
[----:B------:R-:W-:-:S02]  /*0b70*/  IMAD.IADD R33, R1, 0x1, R14 ;  /* 0x0000000101217824 */ /* 0x000fc400078e020e */
[C---:B------:R-:W-:Y:S02]  /*0b80*/  IMAD.IADD R15, R1.reuse, 0x1, R4 ;  /* 0x00000001010f7824 */ /* 0x040fe400078e0204 */
[----:B------:R-:W2:Y:S04]  /*0b90*/  LDL.U8 R4, [R35+0x24] ;  /* 0x0000240023047983 */ /* 0x000ea80000100000 */
[----:B------:R-:W3:Y:S04]  /*0ba0*/  LDL.U8 R14, [R33+0x24] ;  /* 0x00002400210e7983 */ /* 0x000ee80000100000 */
[----:B------:R-:W4:Y:S04]  /*0bb0*/  LDL.U8 R30, [R15+0x24] ;  /* 0x000024000f1e7983 */ /* 0x000f280000100000 */
[----:B------:R0:W-:Y:S01]  /*0bc0*/  STL [R1+0x20], R5 ;  /* 0x0000200501007387 */ /* 0x0001e20000100800 */
[----:B--2---:R-:W-:-:S03]  /*0bd0*/  IMAD.IADD R34, R1, 0x1, R4 ;  /* 0x0000000101227824 */ /* 0x004fc600078e0204 */
[----:B0-----:R-:W2:Y:S01]  /*0be0*/  LDL.64 R4, [R1+0x40] ;  /* 0x0000400001047983 */ /* 0x001ea20000100a00 */
[----:B---3--:R-:W-:-:S03]  /*0bf0*/  IMAD.IADD R31, R1, 0x1, R14 ;  /* 0x00000001011f7824 */ /* 0x008fc600078e020e */
[----:B------:R-:W3:Y:S01]  /*0c00*/  LDL.U8 R14, [R34+0x20] ;  /* 0x00002000220e7983 */ /* 0x000ee20000100000 */
[----:B----4-:R-:W-:-:S03]  /*0c10*/  IMAD.IADD R13, R1, 0x1, R30 ;  /* 0x00000001010d7824 */ /* 0x010fc600078e021e */
[----:B------:R-:W4:Y:S04]  /*0c20*/  LDL.U8 R30, [R31+0x20] ;  /* 0x000020001f1e7983 */ /* 0x000f280000100000 */
[----:B------:R-:W5:Y:S04]  /*0c30*/  LDL.U8 R32, [R13+0x20] ;  /* 0x000020000d207983 */ /* 0x000f680000100000 */
[----:B--2---:R-:W-:Y:S01]  /*0c40*/  STL [R1+0x1c], R4 ;  /* 0x00001c0401007387 */ /* 0x004fe20000100800 */
[C---:B---3--:R-:W-:Y:S02]  /*0c50*/  IMAD.IADD R35, R1.reuse, 0x1, R14 ;  /* 0x0000000101237824 */ /* 0x048fe400078e020e */
[----:B----4-:R-:W-:-:S03]  /*0c60*/  IMAD.IADD R33, R1, 0x1, R30 ;  /* 0x0000000101217824 */ /* 0x010fc600078e021e */
[----:B------:R-:W2:Y:S01]  /*0c70*/  LDL.U8 R14, [R35+0x1c] ;  /* 0x00001c00230e7983 */ /* 0x000ea20000100000 */
[----:B-----5:R-:W-:-:S03]  /*0c80*/  IMAD.IADD R15, R1, 0x1, R32 ;  /* 0x00000001010f7824 */ /* 0x020fc600078e0220 */
[----:B------:R-:W3:Y:S04]  /*0c90*/  LDL.U8 R30, [R33+0x1c] ;  /* 0x00001c00211e7983 */ /* 0x000ee80000100000 */
[----:B------:R-:W4:Y:S04]  /*0ca0*/  LDL.U8 R32, [R15+0x1c] ;  /* 0x00001c000f207983 */ /* 0x000f280000100000 */
[----:B------:R0:W-:Y:S04]  /*0cb0*/  STL [R1+0x18], R5 ;  /* 0x0000180501007387 */ /* 0x0001e80000100800 */
[----:B0-----:R-:W5:Y:S01]  /*0cc0*/  LDL.64 R4, [R1+0x48] ;  /* 0x0000480001047983 */ /* 0x001f620000100a00 */
[----:B--2---:R-:W-:-:S02]  /*0cd0*/  IMAD.IADD R34, R1, 0x1, R14 ;  /* 0x0000000101227824 */ /* 0x004fc400078e020e */
[----:B---3--:R-:W-:-:S03]  /*0ce0*/  IMAD.IADD R31, R1, 0x1, R30 ;  /* 0x00000001011f7824 */ /* 0x008fc600078e021e */
[----:B------:R-:W2:Y:S01]  /*0cf0*/  LDL.U8 R14, [R34+0x18] ;  /* 0x00001800220e7983 */ /* 0x000ea20000100000 */
[----:B----4-:R-:W-:-:S03]  /*0d00*/  IMAD.IADD R13, R1, 0x1, R32 ;  /* 0x00000001010d7824 */ /* 0x010fc600078e0220 */
[----:B------:R-:W3:Y:S04]  /*0d10*/  LDL.U8 R30, [R31+0x18] ;  /* 0x000018001f1e7983 */ /* 0x000ee80000100000 */
[----:B------:R-:W4:Y:S04]  /*0d20*/  LDL.U8 R32, [R13+0x18] ;  /* 0x000018000d207983 */ /* 0x000f280000100000 */
[----:B-----5:R-:W-:Y:S01]  /*0d30*/  STL [R1+0x14], R4 ;  /* 0x0000140401007387 */ /* 0x020fe20000100800 */
[C---:B--2---:R-:W-:Y:S02]  /*0d40*/  IMAD.IADD R35, R1.reuse, 0x1, R14 ;  /* 0x0000000101237824 */ /* 0x044fe400078e020e */
[----:B---3--:R-:W-:-:S03]  /*0d50*/  IMAD.IADD R33, R1, 0x1, R30 ;  /* 0x0000000101217824 */ /* 0x008fc600078e021e */
[----:B------:R-:W2:Y:S01]  /*0d60*/  LDL.U8 R14, [R35+0x14] ;  /* 0x00001400230e7983 */ /* 0x000ea20000100000 */
[----:B----4-:R-:W-:-:S03]  /*0d70*/  IMAD.IADD R15, R1, 0x1, R32 ;  /* 0x00000001010f7824 */ /* 0x010fc600078e0220 */
        /* <DEDUP_REMOVED lines=27> */
[----:B---3--:R-:W-:-:S04]  /*0f30*/  IMAD.IADD R33, R1, 0x1, R30 ;  /* 0x0000000101217824 */ /* 0x008fc800078e021e */
[----:B------:R-:W2:Y:S01]  /*0f40*/  LDL.U8 R14, [R14+0x4] ;  /* 0x000004000e0e7983 */ /* 0x000ea20000100000 */
[----:B----4-:R-:W-:-:S03]  /*0f50*/  IMAD.IADD R15, R1, 0x1, R32 ;  /* 0x00000001010f7824 */ /* 0x010fc600078e0220 */
[----:B------:R-:W3:Y:S04]  /*0f60*/  LDL.U8 R30, [R33+0x4] ;  /* 0x00000400211e7983 */ /* 0x000ee80000100000 */
[----:B------:R-:W4:Y:S04]  /*0f70*/  LDL.U8 R32, [R15+0x4] ;  /* 0x000004000f207983 */ /* 0x000f280000100000 */
[----:B------:R0:W-:Y:S01]  /*0f80*/  STL [R1], R5 ;  /* 0x0000000501007387 */ /* 0x0001e20000100800 */
[C---:B--2---:R-:W-:Y:S02]  /*0f90*/  IMAD.IADD R36, R1.reuse, 0x1, R14 ;  /* 0x0000000101247824 */ /* 0x044fe400078e020e */
[----:B---3--:R-:W-:-:S03]  /*0fa0*/  IMAD.IADD R30, R1, 0x1, R30 ;  /* 0x00000001011e7824 */ /* 0x008fc600078e021e */
[----:B------:R-:W2:Y:S01]  /*0fb0*/  LDL.U8 R31, [R36] ;  /* 0x00000000241f7983 */ /* 0x000ea20000100000 */
[----:B----4-:R-:W-:-:S03]  /*0fc0*/  IMAD.IADD R35, R1, 0x1, R32 ;  /* 0x0000000101237824 */ /* 0x010fc600078e0220 */
[----:B------:R-:W3:Y:S04]  /*0fd0*/  LDL.U8 R32, [R1+0x7] ;  /* 0x0000070001207983 */ /* 0x000ee80000100000 */
[----:B------:R-:W2:Y:S04]  /*0fe0*/  LDL.U8 R30, [R30] ;  /* 0x000000001e1e7983 */ /* 0x000ea80000100000 */
[----:B0-----:R0:W3:Y:S01]  /*0ff0*/  LDL.U8 R5, [R35] ;  /* 0x0000000023057983 */ /* 0x0010e20000100000 */
[----:B------:R-:W1:Y:S01]  /*1000*/  S2R R4, SR_LANEID ;  /* 0x0000000000047919 */ /* 0x000e620000000000 */
[----:B------:R-:W-:Y:S01]  /*1010*/  UMOV UR4, 0xffffffff ;  /* 0xffffffff00047882 */ /* 0x000fe20000000000 */
[----:B------:R-:W-:-:S02]  /*1020*/  ISETP.NE.AND P1, PT, R12, RZ, PT ;  /* 0x000000ff0c00720c */ /* 0x000fc40003f25270 */
[C---:B------:R-:W-:Y:S02]  /*1030*/  PRMT R33, R11.reuse, 0x7771, RZ ;  /* 0x000077710b217816 */ /* 0x040fe400000000ff */
[----:B------:R-:W-:Y:S02]  /*1040*/  PRMT R38, R11, 0x7772, RZ ;  /* 0x000077720b267816 */ /* 0x000fe400000000ff */
[----:B0-----:R-:W-:Y:S02]  /*1050*/  PRMT R35, R9, 0x7772, RZ ;  /* 0x0000777209237816 */ /* 0x001fe400000000ff */
[----:B------:R-:W-:Y:S02]  /*1060*/  PRMT R36, R7, 0x7772, RZ ;  /* 0x0000777207247816 */ /* 0x000fe400000000ff */
[----:B------:R-:W-:Y:S02]  /*1070*/  PRMT R37, R8, 0x7772, RZ ;  /* 0x0000777208257816 */ /* 0x000fe400000000ff */
[----:B--2---:R-:W-:-:S02]  /*1080*/  PRMT R13, R31, 0x3340, R30 ;  /* 0x000033401f0d7816 */ /* 0x004fc4000000001e */
[----:B---3--:R-:W-:-:S04]  /*1090*/  PRMT R14, R5, 0x3340, R32 ;  /* 0x00003340050e7816 */ /* 0x008fc80000000020 */
[----:B------:R-:W-:Y:S01]  /*10a0*/  PRMT R14, R13, 0x5410, R14 ;  /* 0x000054100d0e7816 */ /* 0x000fe2000000000e */
[----:B------:R-:W-:-:S04]  /*10b0*/  IMAD.U32 R13, R5, 0x10000, RZ ;  /* 0x00010000050d7824 */ /* 0x000fc800078e00ff */
[----:B------:R0:W-:Y:S01]  /*10c0*/  STL [R1], R14 ;  /* 0x0000000e01007387 */ /* 0x0001e20000100800 */
[----:B------:R-:W-:-:S05]  /*10d0*/  LOP3.LUT R13, R13, 0xff0000, RZ, 0xc0, !PT ;  /* 0x00ff00000d0d7812 */ /* 0x000fca00078ec0ff */
[----:B------:R-:W-:-:S04]  /*10e0*/  IMAD R34, R30, 0x100, R13 ;  /* 0x000001001e227824 */ /* 0x000fc800078e020d */
[----:B------:R-:W-:Y:S01]  /*10f0*/  IMAD.IADD R13, R31, 0x1, R34 ;  /* 0x000000011f0d7824 */ /* 0x000fe200078e0222 */
[----:B------:R-:W-:-:S03]  /*1100*/  PRMT R34, R11, 0x7770, RZ ;  /* 0x000077700b227816 */ /* 0x000fc600000000ff */
[----:B------:R-:W-:Y:S01]  /*1110*/  IMAD R13, R32, 0x1000000, R13 ;  /* 0x01000000200d7824 */ /* 0x000fe200078e020d */
[----:B01----:R-:W-:Y:S06]  /*1120*/  BRA.DIV UR4, `(.L_x_28) ;  /* 0x0000002204907947 */ /* 0x003fec000b800000 */
[----:B------:R-:W0:Y:S01]  /*1130*/  SHFL.UP PT, R14, R13, 0x1, RZ ;  /* 0x042000000d0e7989 */ /* 0x000e2200000e00ff */
[----:B------:R-:W-:Y:S02]  /*1140*/  ISETP.GE.AND P2, PT, R4, 0x1, PT ;  /* 0x000000010400780c */ /* 0x000fe40003f46270 */
[----:B0-----:R-:W-:-:S04]  /*1150*/  SHF.R.U32.HI R12, RZ, 0x8, R14 ;  /* 0x00000008ff0c7819 */ /* 0x001fc8000001160e */
[----:B------:R-:W-:-:S05]  /*1160*/  LOP3.LUT R12, R12, 0xff, RZ, 0xc0, !PT ;  /* 0x000000ff0c0c7812 */ /* 0x000fca00078ec0ff */
[----:B------:R-:W-:Y:S01]  /*1170*/  IMAD.IADD R15, R1, 0x1, R12 ;  /* 0x00000001010f7824 */ /* 0x000fe200078e020c */
[----:B------:R-:W-:-:S04]  /*1180*/  LOP3.LUT R12, R14, 0xff, RZ, 0xc0, !PT ;  /* 0x000000ff0e0c7812 */ /* 0x000fc800078ec0ff */
[----:B------:R-:W2:Y:S01]  /*1190*/  @P2 LDL.U8 R30, [R15] ;  /* 0x000000000f1e2983 */ /* 0x000ea20000100000 */
[----:B------:R-:W-:Y:S01]  /*11a0*/  IMAD.IADD R39, R1, 0x1, R12 ;  /* 0x0000000101277824 */ /* 0x000fe200078e020c */
[----:B------:R-:W-:-:S04]  /*11b0*/  SHF.R.U32.HI R12, RZ, 0x10, R14 ;  /* 0x00000010ff0c7819 */ /* 0x000fc8000001160e */
[----:B------:R-:W-:Y:S01]  /*11c0*/  LOP3.LUT R12, R12, 0xff, RZ, 0xc0, !PT ;  /* 0x000000ff0c0c7812 */ /* 0x000fe200078ec0ff */
[----:B------:R-:W3:Y:S04]  /*11d0*/  @P2 LDL.U8 R31, [R39] ;  /* 0x00000000271f2983 */ /* 0x000ee80000100000 */
[----:B------:R-:W-:-:S05]  /*11e0*/  IMAD.IADD R13, R1, 0x1, R12 ;  /* 0x00000001010d7824 */ /* 0x000fca00078e020c */
[----:B------:R-:W4:Y:S01]  /*11f0*/  @P2 LDL.U8 R5, [R13] ;  /* 0x000000000d052983 */ /* 0x000f220000100000 */
[----:B------:R-:W-:Y:S02]  /*1200*/  ISETP.GE.AND P2, PT, R4, 0x2, PT ;  /* 0x000000020400780c */ /* 0x000fe40003f46270 */
[----:B--2---:R-:W-:Y:S02]  /*1210*/  LOP3.LUT R14, R30, 0xff, RZ, 0xc0, !PT ;  /* 0x000000ff1e0e7812 */ /* 0x004fe400078ec0ff */
[----:B---3--:R-:W-:Y:S02]  /*1220*/  PRMT R12, R31, 0x3340, R30 ;  /* 0x000033401f0c7816 */ /* 0x008fe4000000001e */
[----:B----4-:R-:W-:-:S04]  /*1230*/  PRMT R11, R5, 0x3340, R32 ;  /* 0x00003340050b7816 */ /* 0x010fc80000000020 */
[----:B------:R-:W-:Y:S01]  /*1240*/  PRMT R12, R12, 0x5410, R11 ;  /* 0x000054100c0c7816 */ /* 0x000fe2000000000b */
[----:B------:R-:W-:-:S04]  /*1250*/  IMAD.U32 R11, R5, 0x10000, RZ ;  /* 0x00010000050b7824 */ /* 0x000fc800078e00ff */
[----:B------:R-:W-:Y:S01]  /*1260*/  STL [R1], R12 ;  /* 0x0000000c01007387 */ /* 0x000fe20000100800 */
[----:B------:R-:W-:-:S05]  /*1270*/  LOP3.LUT R11, R11, 0xff0000, RZ, 0xc0, !PT ;  /* 0x00ff00000b0b7812 */ /* 0x000fca00078ec0ff */
[----:B------:R-:W-:Y:S01]  /*1280*/  IMAD R14, R14, 0x100, R11 ;  /* 0x000001000e0e7824 */ /* 0x000fe200078e020b */
[----:B------:R-:W-:-:S05]  /*1290*/  LOP3.LUT R11, R31, 0xff, RZ, 0xc0, !PT ;  /* 0x000000ff1f0b7812 */ /* 0x000fca00078ec0ff */
[----:B------:R-:W-:-:S04]  /*12a0*/  IMAD.IADD R11, R11, 0x1, R14 ;  /* 0x000000010b0b7824 */ /* 0x000fc800078e020e */
[----:B------:R-:W-:-:S05]  /*12b0*/  IMAD R13, R32, 0x1000000, R11 ;  /* 0x01000000200d7824 */ /* 0x000fca00078e020b */
[----:B------:R-:W0:Y:S02]  /*12c0*/  SHFL.UP PT, R14, R13, 0x2, RZ ;  /* 0x044000000d0e7989 */ /* 0x000e2400000e00ff */
        /* <DEDUP_REMOVED lines=79> */
[----:B------:R-:W3:Y:S01]  /*17c0*/  @P2 LDL.U8 R31, [R39] ;  /* 0x00000000271f2983 */ /* 0x000ee20000100000 */
[----:B------:R-:W-:-:S05]  /*17d0*/  LOP3.LUT R12, R12, 0xff, RZ, 0xc0, !PT ;  /* 0x000000ff0c0c7812 */ /* 0x000fca00078ec0ff */
[----:B------:R-:W-:-:S05]  /*17e0*/  IMAD.IADD R15, R1, 0x1, R12 ;  /* 0x00000001010f7824 */ /* 0x000fca00078e020c */
[----:B------:R-:W4:Y:S01]  /*17f0*/  @P2 LDL.U8 R5, [R15] ;  /* 0x000000000f052983 */ /* 0x000f220000100000 */
[----:B------:R-:W-:Y:S02]  /*1800*/  LOP3.LUT R12, R34, 0xff, RZ, 0xc0, !PT ;  /* 0x000000ff220c7812 */ /* 0x000fe400078ec0ff */
[----:B---3--:R-:W-:Y:S02]  /*1810*/  LOP3.LUT R13, R31, 0xff, RZ, 0xc0, !PT ;  /* 0x000000ff1f0d7812 */ /* 0x008fe400078ec0ff */
[C---:B--2---:R-:W-:Y:S01]  /*1820*/  PRMT R14, R30.reuse, 0x7604, R31 ;  /* 0x000076041e0e7816 */ /* 0x044fe2000000001f */
[----:B------:R-:W-:Y:S01]  /*1830*/  IMAD.IADD R31, R1, 0x1, R12 ;  /* 0x00000001011f7824 */ /* 0x000fe200078e020c */
[----:B------:R-:W-:Y:S02]  /*1840*/  PRMT R13, R30, 0x7604, R13 ;  /* 0x000076041e0d7816 */ /* 0x000fe4000000000d */
[----:B------:R-:W-:Y:S01]  /*1850*/  LOP3.LUT R30, R33, 0xff, RZ, 0xc0, !PT ;  /* 0x000000ff211e7812 */ /* 0x000fe200078ec0ff */
[----:B------:R0:W-:Y:S04]  /*1860*/  STL.U16 [R1+0x4], R14 ;  /* 0x0000040e01007387 */ /* 0x0001e80000100400 */
[----:B------:R-:W-:Y:S01]  /*1870*/  IMAD.IADD R30, R1, 0x1, R30 ;  /* 0x00000001011e7824 */ /* 0x000fe200078e021e */
[----:B----4-:R1:W-:Y:S04]  /*1880*/  STL.U8 [R1+0x6], R5 ;  /* 0x0000060501007387 */ /* 0x0103e80000100000 */
[----:B------:R-:W2:Y:S04]  /*1890*/  LDL.U8 R11, [R31+0x4] ;  /* 0x000004001f0b7983 */ /* 0x000ea80000100000 */
[----:B------:R-:W2:Y:S02]  /*18a0*/  LDL.U8 R12, [R30+0x4] ;  /* 0x000004001e0c7983 */ /* 0x000ea40000100000 */
[----:B--2---:R-:W-:Y:S01]  /*18b0*/  IMAD R11, R12, 0x100, R11 ;  /* 0x000001000c0b7824 */ /* 0x004fe200078e020b */
[----:B------:R-:W-:-:S05]  /*18c0*/  LOP3.LUT R12, R38, 0xff, RZ, 0xc0, !PT ;  /* 0x000000ff260c7812 */ /* 0x000fca00078ec0ff */
[----:B------:R-:W-:-:S05]  /*18d0*/  IMAD.IADD R15, R1, 0x1, R12 ;  /* 0x00000001010f7824 */ /* 0x000fca00078e020c */
[----:B0-----:R-:W2:Y:S01]  /*18e0*/  LDL.U8 R14, [R15+0x4] ;  /* 0x000004000f0e7983 */ /* 0x001ea20000100000 */
[----:B------:R-:W-:-:S05]  /*18f0*/  IMAD.U32 R12, R5, 0x10000, RZ ;  /* 0x00010000050c7824 */ /* 0x000fca00078e00ff */
[----:B------:R-:W-:-:S05]  /*1900*/  LOP3.LUT R12, R12, 0xff0000, RZ, 0xc0, !PT ;  /* 0x00ff00000c0c7812 */ /* 0x000fca00078ec0ff */
[----:B------:R-:W-:-:S04]  /*1910*/  IMAD.IADD R13, R12, 0x1, R13 ;  /* 0x000000010c0d7824 */ /* 0x000fc800078e020d */
[----:B------:R-:W-:-:S05]  /*1920*/  IMAD R13, R32, 0x1000000, R13 ;  /* 0x01000000200d7824 */ /* 0x000fca00078e020d */
[----:B------:R1:W0:Y:S01]  /*1930*/  SHFL.IDX PT, R5, R13, 0x1f, 0x1f ;  /* 0x03e01f000d057f89 */ /* 0x00022200000e0000 */
[----:B--2---:R-:W-:-:S04]  /*1940*/  IMAD R11, R14, 0x10000, R11 ;  /* 0x000100000e0b7824 */ /* 0x004fc800078e020b */
[----:B------:R-:W-:-:S05]  /*1950*/  IMAD R32, R32, 0x1000000, R11 ;  /* 0x0100000020207824 */ /* 0x000fca00078e020b */
[----:B0-----:R1:W2:Y:S02]  /*1960*/  SHFL.UP PT, R14, R32, 0x1, RZ ;  /* 0x04200000200e7989 */ /* 0x0012a400000e00ff */
.L_x_50:
[----:B------:R-:W-:Y:S04]  /*1970*/  STL.U16 [R1+0x34], R9 ;  /* 0x0000340901007387 */ /* 0x000fe80000100400 */
[----:B------:R-:W-:Y:S04]  /*1980*/  STL.U8 [R1+0x36], R35 ;  /* 0x0000362301007387 */ /* 0x000fe80000100000 */
[----:B------:R-:W3:Y:S01]  /*1990*/  LDL R12, [R1+0x34] ;  /* 0x00003400010c7983 */ /* 0x000ee20000100800 */
[----:B------:R-:W-:Y:S02]  /*19a0*/  ISETP.NE.AND P2, PT, R4, RZ, PT ;  /* 0x000000ff0400720c */ /* 0x000fe40003f45270 */
[----:B------:R-:W-:Y:S01]  /*19b0*/  PRMT R30, R10, 0x7772, RZ ;  /* 0x000077720a1e7816 */ /* 0x000fe200000000ff */
[----:B------:R0:W-:Y:S01]  /*19c0*/  STL.U16 [R1+0x3c], R8 ;  /* 0x00003c0801007387 */ /* 0x0001e20000100400 */
[----:B-1----:R-:W-:-:S03]  /*19d0*/  PRMT R32, R19, 0x7772, RZ ;  /* 0x0000777213207816 */ /* 0x002fc600000000ff */
[----:B------:R1:W-:Y:S04]  /*19e0*/  STL.U16 [R1+0x38], R7 ;  /* 0x0000380701007387 */ /* 0x0003e80000100400 */
[----:B------:R4:W-:Y:S02]  /*19f0*/  STL.U8 [R1+0x3a], R36 ;  /* 0x00003a2401007387 */ /* 0x0009e40000100000 */
[----:B--2---:R-:W-:Y:S02]  /*1a00*/  @P2 SHF.R.U32.HI R33, RZ, 0x8, R14 ;  /* 0x00000008ff212819 */ /* 0x004fe4000001160e */
[----:B------:R-:W-:Y:S01]  /*1a10*/  @P2 PRMT R38, R14, 0x7632, R38 ;  /* 0x000076320e262816 */ /* 0x000fe20000000026 */
[----:B------:R2:W-:Y:S01]  /*1a20*/  STL.U16 [R1+0x58], R24 ;  /* 0x0000581801007387 */ /* 0x0005e20000100400 */
[----:B------:R-:W-:-:S02]  /*1a30*/  SEL R14, R34, R14, !P2 ;  /* 0x0000000e220e7207 */ /* 0x000fc40005000000 */
[----:B------:R-:W-:Y:S01]  /*1a40*/  LOP3.LUT R4, R33, 0xffff, RZ, 0xc0, !PT ;  /* 0x0000ffff21047812 */ /* 0x000fe200078ec0ff */
[----:B------:R5:W-:Y:S01]  /*1a50*/  STL.U16 [R1+0x40], R10 ;  /* 0x0000400a01007387 */ /* 0x000be20000100400 */
[----:B0-----:R-:W-:Y:S02]  /*1a60*/  LOP3.LUT R8, R14, 0xff, RZ, 0xc0, !PT ;  /* 0x000000ff0e087812 */ /* 0x001fe400078ec0ff */
[----:B-1----:R-:W-:Y:S01]  /*1a70*/  LOP3.LUT R7, R38, 0xffff, RZ, 0xc0, !PT ;  /* 0x0000ffff26077812 */ /* 0x002fe200078ec0ff */
[----:B------:R-:W-:Y:S01]  /*1a80*/  STL.U8 [R1+0x3e], R37 ;  /* 0x00003e2501007387 */ /* 0x000fe20000100000 */
[----:B------:R-:W-:Y:S01]  /*1a90*/  LOP3.LUT R4, R4, 0xff, RZ, 0xc0, !PT ;  /* 0x000000ff04047812 */ /* 0x000fe200078ec0ff */
[----:B------:R-:W-:Y:S01]  /*1aa0*/  IMAD.IADD R11, R1, 0x1, R8 ;  /* 0x00000001010b7824 */ /* 0x000fe200078e0208 */
[----:B----4-:R-:W-:Y:S01]  /*1ab0*/  PRMT R36, R20, 0x7772, RZ ;  /* 0x0000777214247816 */ /* 0x010fe200000000ff */
[----:B------:R-:W-:Y:S01]  /*1ac0*/  STL.U16 [R1+0x54], R23 ;  /* 0x0000541701007387 */ /* 0x000fe20000100400 */
[----:B--2---:R-:W-:-:S02]  /*1ad0*/  PRMT R24, R21, 0x7772, RZ ;  /* 0x0000777215187816 */ /* 0x004fc400000000ff */
[----:B-----5:R-:W-:Y:S01]  /*1ae0*/  PRMT R10, R22, 0x7772, RZ ;  /* 0x00007772160a7816 */ /* 0x020fe200000000ff */
[----:B------:R-:W-:Y:S01]  /*1af0*/  STL.U8 [R1+0x56], R26 ;  /* 0x0000561a01007387 */ /* 0x000fe20000100000 */
[----:B------:R-:W-:Y:S01]  /*1b00*/  LOP3.LUT R8, R7, 0xff, RZ, 0xc0, !PT ;  /* 0x000000ff07087812 */ /* 0x000fe200078ec0ff */
[C---:B------:R-:W-:Y:S02]  /*1b10*/  IMAD.IADD R7, R1.reuse, 0x1, R4 ;  /* 0x0000000101077824 */ /* 0x040fe400078e0204 */
[----:B------:R-:W-:Y:S02]  /*1b20*/  STL.U8 [R1+0x5a], R27 ;  /* 0x00005a1b01007387 */ /* 0x000fe40000100000 */
[----:B------:R-:W-:Y:S02]  /*1b30*/  IMAD.IADD R8, R1, 0x1, R8 ;  /* 0x0000000101087824 */ /* 0x000fe400078e0208 */
[----:B------:R-:W-:Y:S04]  /*1b40*/  STL.U16 [R1+0x5c], R25 ;  /* 0x00005c1901007387 */ /* 0x000fe80000100400 */
[----:B------:R-:W-:Y:S04]  /*1b50*/  STL.U8 [R1+0x5e], R28 ;  /* 0x00005e1c01007387 */ /* 0x000fe80000100000 */
[----:B------:R-:W-:Y:S04]  /*1b60*/  STL.U16 [R1+0x44], R19 ;  /* 0x0000441301007387 */ /* 0x000fe80000100400 */
[----:B------:R0:W-:Y:S04]  /*1b70*/  STL.U16 [R1+0x48], R20 ;  /* 0x0000481401007387 */ /* 0x0001e80000100400 */
[----:B------:R-:W-:Y:S04]  /*1b80*/  STL.U8 [R1+0x42], R30 ;  /* 0x0000421e01007387 */ /* 0x000fe80000100000 */
[----:B------:R-:W-:Y:S04]  /*1b90*/  STL.U8 [R1+0x46], R32 ;  /* 0x0000462001007387 */ /* 0x000fe80000100000 */
[----:B------:R-:W-:Y:S04]  /*1ba0*/  STL.U8 [R1+0x4a], R36 ;  /* 0x00004a2401007387 */ /* 0x000fe80000100000 */
[----:B------:R-:W-:Y:S04]  /*1bb0*/  STL.U16 [R1+0x4c], R21 ;  /* 0x00004c1501007387 */ /* 0x000fe80000100400 */
[----:B------:R-:W-:Y:S04]  /*1bc0*/  STL.U16 [R1+0x50], R22 ;  /* 0x0000501601007387 */ /* 0x000fe80000100400 */
[----:B------:R-:W-:Y:S04]  /*1bd0*/  STL.U8 [R1+0x4e], R24 ;  /* 0x00004e1801007387 */ /* 0x000fe80000100000 */
[----:B------:R1:W-:Y:S04]  /*1be0*/  STL.U8 [R1+0x52], R10 ;  /* 0x0000520a01007387 */ /* 0x0003e80000100000 */
[----:B---3--:R2:W-:Y:S04]  /*1bf0*/  STL [R1], R12 ;  /* 0x0000000c01007387 */ /* 0x0085e80000100800 */
[----:B------:R-:W0:Y:S04]  /*1c00*/  LDL.U8 R4, [R11] ;  /* 0x000000000b047983 */ /* 0x000e280000100000 */
[----:B------:R-:W1:Y:S04]  /*1c10*/  LDL.U8 R7, [R7] ;  /* 0x0000000007077983 */ /* 0x000e680000100000 */
[----:B------:R-:W2:Y:S01]  /*1c20*/  LDL.U8 R8, [R8] ;  /* 0x0000000008087983 */ /* 0x000ea20000100000 */
[----:B------:R-:W-:-:S03]  /*1c30*/  PRMT R14, R33, 0x7604, R14 ;  /* 0x00007604210e7816 */ /* 0x000fc6000000000e */
[----:B------:R-:W-:Y:S04]  /*1c40*/  STL.U8 [R1+0x36], R38 ;  /* 0x0000362601007387 */ /* 0x000fe80000100000 */
[----:B------:R3:W-:Y:S01]  /*1c50*/  STL.U16 [R1+0x34], R14 ;  /* 0x0000340e01007387 */ /* 0x0007e20000100400 */
[----:B0-----:R-:W-:-:S03]  /*1c60*/  LOP3.LUT R20, R4, 0xff, RZ, 0xc0, !PT ;  /* 0x000000ff04147812 */ /* 0x001fc600078ec0ff */
[----:B------:R0:W-:Y:S01]  /*1c70*/  STL.U8 [R1], R4 ;  /* 0x0000000401007387 */ /* 0x0001e20000100000 */
[----:B-1----:R-:W-:Y:S01]  /*1c80*/  LOP3.LUT R10, R7, 0xff, RZ, 0xc0, !PT ;  /* 0x000000ff070a7812 */ /* 0x002fe200078ec0ff */
[----:B------:R-:W-:Y:S01]  /*1c90*/  IMAD.IADD R9, R1, 0x1, R20 ;  /* 0x0000000101097824 */ /* 0x000fe200078e0214 */
[----:B--2---:R-:W-:-:S03]  /*1ca0*/  LOP3.LUT R12, R8, 0xff, RZ, 0xc0, !PT ;  /* 0x000000ff080c7812 */ /* 0x004fc600078ec0ff */
[C---:B------:R-:W-:Y:S02]  /*1cb0*/  IMAD.IADD R10, R1.reuse, 0x1, R10 ;  /* 0x00000001010a7824 */ /* 0x040fe400078e020a */
[----:B------:R-:W3:Y:S01]  /*1cc0*/  LDL.U8 R9, [R9+0x38] ;  /* 0x0000380009097983 */ /* 0x000ee20000100000 */
[----:B------:R-:W-:-:S03]  /*1cd0*/  IMAD.IADD R12, R1, 0x1, R12 ;  /* 0x00000001010c7824 */ /* 0x000fc600078e020c */
[----:B------:R-:W2:Y:S04]  /*1ce0*/  LDL.U8 R10, [R10+0x38] ;  /* 0x000038000a0a7983 */ /* 0x000ea80000100000 */
[----:B------:R-:W4:Y:S01]  /*1cf0*/  LDL.U8 R12, [R12+0x38] ;  /* 0x000038000c0c7983 */ /* 0x000f220000100000 */
[----:B------:R-:W-:-:S03]  /*1d00*/  PRMT R20, R7, 0x7604, R4 ;  /* 0x0000760407147816 */ /* 0x000fc60000000004 */
[----:B------:R1:W-:Y:S04]  /*1d10*/  STL.U8 [R1+0x3a], R8 ;  /* 0x00003a0801007387 */ /* 0x0003e80000100000 */
[----:B------:R5:W-:Y:S01]  /*1d20*/  STL.U16 [R1+0x38], R20 ;  /* 0x0000381401007387 */ /* 0x000be20000100400 */
[----:B---3--:R-:W-:Y:S02]  /*1d30*/  LOP3.LUT R14, R9, 0xff, RZ, 0xc0, !PT ;  /* 0x000000ff090e7812 */ /* 0x008fe400078ec0ff */
[----:B--2---:R-:W-:-:S03]  /*1d40*/  LOP3.LUT R22, R10, 0xff, RZ, 0xc0, !PT ;  /* 0x000000ff0a167812 */ /* 0x004fc600078ec0ff */
[C---:B------:R-:W-:Y:S01]  /*1d50*/  IMAD.IADD R13, R1.reuse, 0x1, R14 ;  /* 0x00000001010d7824 */ /* 0x040fe200078e020e */
[----:B----4-:R-:W-:Y:S01]  /*1d60*/  LOP3.LUT R14, R12, 0xff, RZ, 0xc0, !PT ;  /* 0x000000ff0c0e7812 */ /* 0x010fe200078ec0ff */
[----:B------:R-:W-:-:S03]  /*1d70*/  IMAD.IADD R7, R1, 0x1, R22 ;  /* 0x0000000101077824 */ /* 0x000fc600078e0216 */
[----:B0-----:R-:W2:Y:S01]  /*1d80*/  LDL.U8 R4, [R13+0x3c] ;  /* 0x00003c000d047983 */ /* 0x001ea20000100000 */
[----:B------:R-:W-:-:S03]  /*1d90*/  IMAD.IADD R14, R1, 0x1, R14 ;  /* 0x00000001010e7824 */ /* 0x000fc600078e020e */
[----:B------:R-:W3:Y:S04]  /*1da0*/  LDL.U8 R7, [R7+0x3c] ;  /* 0x00003c0007077983 */ /* 0x000ee80000100000 */
[----:B------:R-:W4:Y:S01]  /*1db0*/  LDL.U8 R14, [R14+0x3c] ;  /* 0x00003c000e0e7983 */ /* 0x000f220000100000 */
[----:B------:R-:W-:-:S03]  /*1dc0*/  PRMT R22, R10, 0x7604, R9 ;  /* 0x000076040a167816 */ /* 0x000fc60000000009 */
[----:B------:R-:W-:Y:S04]  /*1dd0*/  STL.U8 [R1+0x3e], R12 ;  /* 0x00003e0c01007387 */ /* 0x000fe80000100000 */
[----:B------:R0:W-:Y:S01]  /*1de0*/  STL.U16 [R1+0x3c], R22 ;  /* 0x00003c1601007387 */ /* 0x0001e20000100400 */
[----:B--2---:R-:W-:Y:S02]  /*1df0*/  LOP3.LUT R10, R4, 0xff, RZ, 0xc0, !PT ;  /* 0x000000ff040a7812 */ /* 0x004fe400078ec0ff */
[----:B---3--:R-:W-:-:S03]  /*1e00*/  LOP3.LUT R24, R7, 0xff, RZ, 0xc0, !PT ;  /* 0x000000ff07187812 */ /* 0x008fc600078ec0ff */
[C---:B------:R-:W-:Y:S01]  /*1e10*/  IMAD.IADD R11, R1.reuse, 0x1, R10 ;  /* 0x00000001010b7824 */ /* 0x040fe200078e020a */
[----:B----4-:R-:W-:Y:S01]  /*1e20*/  LOP3.LUT R10, R14, 0xff, RZ, 0xc0, !PT ;  /* 0x000000ff0e0a7812 */ /* 0x010fe200078ec0ff */
[----:B------:R-:W-:-:S03]  /*1e30*/  IMAD.IADD R9, R1, 0x1, R24 ;  /* 0x0000000101097824 */ /* 0x000fc600078e0218 */
[----:B-1----:R-:W2:Y:S01]  /*1e40*/  LDL.U8 R8, [R11+0x40] ;  /* 0x000040000b087983 */ /* 0x002ea20000100000 */
[----:B------:R-:W-:-:S03]  /*1e50*/  IMAD.IADD R10, R1, 0x1, R10 ;  /* 0x00000001010a7824 */ /* 0x000fc600078e020a */
[----:B------:R-:W3:Y:S04]  /*1e60*/  LDL.U8 R9, [R9+0x40] ;  /* 0x0000400009097983 */ /* 0x000ee80000100000 */
[----:B------:R-:W0:Y:S01]  /*1e70*/  LDL.U8 R10, [R10+0x40] ;  /* 0x000040000a0a7983 */ /* 0x000e220000100000 */
[----:B-----5:R-:W-:-:S03]  /*1e80*/  PRMT R20, R7, 0x7604, R4 ;  /* 0x0000760407147816 */ /* 0x020fc60000000004 */
[----:B------:R-:W-:Y:S04]  /*1e90*/  STL.U8 [R1+0x42], R14 ;  /* 0x0000420e01007387 */ /* 0x000fe80000100000 */
[----:B------:R1:W-:Y:S01]  /*1ea0*/  STL.U16 [R1+0x40], R20 ;  /* 0x0000401401007387 */ /* 0x0003e20000100400 */
[----:B--2---:R-:W-:Y:S02]  /*1eb0*/  LOP3.LUT R4, R8, 0xff, RZ, 0xc0, !PT ;  /* 0x000000ff08047812 */ /* 0x004fe400078ec0ff */
[----:B---3--:R-:W-:-:S03]  /*1ec0*/  LOP3.LUT R24, R9, 0xff, RZ, 0xc0, !PT ;  /* 0x000000ff09187812 */ /* 0x008fc600078ec0ff */
[C---:B------:R-:W-:Y:S01]  /*1ed0*/  IMAD.IADD R4, R1.reuse, 0x1, R4 ;  /* 0x0000000101047824 */ /* 0x040fe200078e0204 */
[----:B0-----:R-:W-:Y:S01]  /*1ee0*/  LOP3.LUT R22, R10, 0xff, RZ, 0xc0, !PT ;  /* 0x000000ff0a167812 */ /* 0x001fe200078ec0ff */
[----:B------:R-:W-:-:S04]  /*1ef0*/  IMAD.IADD R7, R1, 0x1, R24 ;  /* 0x0000000101077824 */ /* 0x000fc800078e0218 */
[----:B------:R-:W2:Y:S01]  /*1f00*/  LDL.U8 R4, [R4+0x44] ;  /* 0x0000440004047983 */ /* 0x000ea20000100000 */
[----:B------:R-:W-:-:S03]  /*1f10*/  IMAD.IADD R12, R1, 0x1, R22 ;  /* 0x00000001010c7824 */ /* 0x000fc600078e0216 */
[----:B------:R-:W3:Y:S04]  /*1f20*/  LDL.U8 R7, [R7+0x44] ;  /* 0x0000440007077983 */ /* 0x000ee80000100000 */
[----:B------:R-:W1:Y:S01]  /*1f30*/  LDL.U8 R12, [R12+0x44] ;  /* 0x000044000c0c7983 */ /* 0x000e620000100000 */
[----:B------:R-:W-:-:S03]  /*1f40*/  PRMT R22, R9, 0x7604, R8 ;  /* 0x0000760409167816 */ /* 0x000fc60000000008 */
[----:B------:R-:W-:Y:S04]  /*1f50*/  STL.U8 [R1+0x46], R10 ;  /* 0x0000460a01007387 */ /* 0x000fe80000100000 */
[----:B------:R0:W-:Y:S01]  /*1f60*/  STL.U16 [R1+0x44], R22 ;  /* 0x0000441601007387 */ /* 0x0001e20000100400 */
[----:B--2---:R-:W-:Y:S02]  /*1f70*/  LOP3.LUT R8, R4, 0xff, RZ, 0xc0, !PT ;  /* 0x000000ff04087812 */ /* 0x004fe400078ec0ff */
[----:B---3--:R-:W-:-:S03]  /*1f80*/  LOP3.LUT R24, R7, 0xff, RZ, 0xc0, !PT ;  /* 0x000000ff07187812 */ /* 0x008fc600078ec0ff */
[C---:B------:R-:W-:Y:S01]  /*1f90*/  IMAD.IADD R8, R1.reuse, 0x1, R8 ;  /* 0x0000000101087824 */ /* 0x040fe200078e0208 */
[----:B-1----:R-:W-:Y:S01]  /*1fa0*/  LOP3.LUT R20, R12, 0xff, RZ, 0xc0, !PT ;  /* 0x000000ff0c147812 */ /* 0x002fe200078ec0ff */
[----:B------:R-:W-:-:S04]  /*1fb0*/  IMAD.IADD R9, R1, 0x1, R24 ;  /* 0x0000000101097824 */ /* 0x000fc800078e0218 */
[----:B------:R-:W2:Y:S01]  /*1fc0*/  LDL.U8 R8, [R8+0x48] ;  /* 0x0000480008087983 */ /* 0x000ea20000100000 */
[----:B------:R-:W-:-:S03]  /*1fd0*/  IMAD.IADD R14, R1, 0x1, R20 ;  /* 0x00000001010e7824 */ /* 0x000fc600078e0214 */
[----:B------:R-:W3:Y:S04]  /*1fe0*/  LDL.U8 R9, [R9+0x48] ;  /* 0x0000480009097983 */ /* 0x000ee80000100000 */
[----:B------:R-:W0:Y:S01]  /*1ff0*/  LDL.U8 R14, [R14+0x48] ;  /* 0x000048000e0e7983 */ /* 0x000e220000100000 */
[----:B------:R-:W-:-:S03]  /*2000*/  PRMT R20, R7, 0x7604, R4 ;  /* 0x0000760407147816 */ /* 0x000fc60000000004 */
        /* <DEDUP_REMOVED lines=13> */
[----:B------:R-:W-:Y:S01]  /*20e0*/  STL.U16 [R1+0x4c], R22 ;  /* 0x00004c1601007387 */ /* 0x000fe20000100400 */
        /* <DEDUP_REMOVED lines=8> */
[----:B------:R-:W4:Y:S01]  /*2170*/  LDL.U8 R20, [R20+0x50] ;  /* 0x0000500014147983 */ /* 0x000f220000100000 */
[----:B------:R-:W-:-:S03]  /*2180*/  PRMT R12, R7, 0x7604, R4 ;  /* 0x00007604070c7816 */ /* 0x000fc60000000004 */
[----:B------:R0:W-:Y:S04]  /*2190*/  STL.U8 [R1+0x52], R10 ;  /* 0x0000520a01007387 */ /* 0x0001e80000100000 */
[----:B------:R1:W-:Y:S04]  /*21a0*/  STL.U16 [R1+0x50], R12 ;  /* 0x0000500c01007387 */ /* 0x0003e80000100400 */
[----:B0-----:R-:W5:Y:S04]  /*21b0*/  LDL.64 R10, [R1+0x40] ;  /* 0x00004000010a7983 */ /* 0x001f680000100a00 */
[----:B-1----:R-:W5:Y:S01]  /*21c0*/  LDL.64 R12, [R1+0x48] ;  /* 0x00004800010c7983 */ /* 0x002f620000100a00 */
[----:B--2---:R-:W-:-:S02]  /*21d0*/  LOP3.LUT R4, R8, 0xff, RZ, 0xc0, !PT ;  /* 0x000000ff08047812 */ /* 0x004fc400078ec0ff */
[----:B---3--:R-:W-:-:S03]  /*21e0*/  LOP3.LUT R24, R9, 0xff, RZ, 0xc0, !PT ;  /* 0x000000ff09187812 */ /* 0x008fc600078ec0ff */
[C---:B------:R-:W-:Y:S01]  /*21f0*/  IMAD.IADD R4, R1.reuse, 0x1, R4 ;  /* 0x0000000101047824 */ /* 0x040fe200078e0204 */
[----:B----4-:R-:W-:Y:S01]  /*2200*/  LOP3.LUT R22, R20, 0xff, RZ, 0xc0, !PT ;  /* 0x000000ff14167812 */ /* 0x010fe200078ec0ff */
[----:B------:R-:W-:-:S04]  /*2210*/  IMAD.IADD R7, R1, 0x1, R24 ;  /* 0x0000000101077824 */ /* 0x000fc800078e0218 */
[----:B------:R-:W2:Y:S01]  /*2220*/  LDL.U8 R4, [R4+0x54] ;  /* 0x0000540004047983 */ /* 0x000ea20000100000 */
[----:B------:R-:W-:-:S03]  /*2230*/  IMAD.IADD R22, R1, 0x1, R22 ;  /* 0x0000000101167824 */ /* 0x000fc600078e0216 */
[----:B------:R-:W3:Y:S04]  /*2240*/  LDL.U8 R7, [R7+0x54] ;  /* 0x0000540007077983 */ /* 0x000ee80000100000 */
[----:B------:R-:W4:Y:S01]  /*2250*/  LDL.U8 R22, [R22+0x54] ;  /* 0x0000540016167983 */ /* 0x000f220000100000 */
[----:B------:R-:W-:-:S03]  /*2260*/  PRMT R28, R9, 0x7604, R8 ;  /* 0x00007604091c7816 */ /* 0x000fc60000000008 */
[----:B------:R0:W-:Y:S04]  /*2270*/  STL.U8 [R1+0x56], R20 ;  /* 0x0000561401007387 */ /* 0x0001e80000100000 */
[----:B------:R-:W-:Y:S01]  /*2280*/  STL.U16 [R1+0x54], R28 ;  /* 0x0000541c01007387 */ /* 0x000fe20000100400 */
[----:B--2---:R-:W-:Y:S02]  /*2290*/  LOP3.LUT R14, R4, 0xff, RZ, 0xc0, !PT ;  /* 0x000000ff040e7812 */ /* 0x004fe400078ec0ff */
[----:B---3--:R-:W-:-:S03]  /*22a0*/  LOP3.LUT R8, R7, 0xff, RZ, 0xc0, !PT ;  /* 0x000000ff07087812 */ /* 0x008fc600078ec0ff */
[----:B------:R-:W-:Y:S01]  /*22b0*/  IMAD.IADD R19, R1, 0x1, R14 ;  /* 0x0000000101137824 */ /* 0x000fe200078e020e */
[----:B------:R-:W-:Y:S01]  /*22c0*/  PRMT R30, R7, 0x7604, R4 ;  /* 0x00007604071e7816 */ /* 0x000fe20000000004 */
[----:B------:R-:W2:Y:S01]  /*22d0*/  LDL.64 R14, [R1+0x50] ;  /* 0x00005000010e7983 */ /* 0x000ea20000100a00 */
[----:B----4-:R-:W-:Y:S01]  /*22e0*/  LOP3.LUT R26, R22, 0xff, RZ, 0xc0, !PT ;  /* 0x000000ff161a7812 */ /* 0x010fe200078ec0ff */
[C---:B------:R-:W-:Y:S02]  /*22f0*/  IMAD.IADD R21, R1.reuse, 0x1, R8 ;  /* 0x0000000101157824 */ /* 0x040fe400078e0208 */
[----:B------:R-:W3:Y:S02]  /*2300*/  LDL.U8 R19, [R19+0x58] ;  /* 0x0000580013137983 */ /* 0x000ee40000100000 */
[----:B------:R-:W-:Y:S02]  /*2310*/  IMAD.IADD R26, R1, 0x1, R26 ;  /* 0x00000001011a7824 */ /* 0x000fe400078e021a */
[----:B------:R-:W3:Y:S04]  /*2320*/  LDL.U8 R24, [R21+0x58] ;  /* 0x0000580015187983 */ /* 0x000ee80000100000 */
[----:B------:R-:W4:Y:S04]  /*2330*/  LDL.U8 R26, [R26+0x58] ;  /* 0x000058001a1a7983 */ /* 0x000f280000100000 */
[----:B------:R-:W2:Y:S04]  /*2340*/  LDL.64 R8, [R1+0x38] ;  /* 0x0000380001087983 */ /* 0x000ea80000100a00 */
[----:B------:R-:W-:Y:S04]  /*2350*/  STL.U16 [R1+0x58], R30 ;  /* 0x0000581e01007387 */ /* 0x000fe80000100400 */
[----:B------:R5:W-:Y:S04]  /*2360*/  STL.U8 [R1+0x5a], R22 ;  /* 0x00005a1601007387 */ /* 0x000be80000100000 */
[----:B------:R-:W2:Y:S01]  /*2370*/  LDL R4, [R1+0x34] ;  /* 0x0000340001047983 */ /* 0x000ea20000100800 */
[----:B------:R-:W1:Y:S01]  /*2380*/  S2R R7, SR_TID.X ;  /* 0x0000000000077919 */ /* 0x000e620000002100 */
[----:B---3--:R-:W-:-:S02]  /*2390*/  PRMT R24, R24, 0x7604, R19 ;  /* 0x0000760418187816 */ /* 0x008fc40000000013 */
[----:B----4-:R-:W-:Y:S04]  /*23a0*/  STL.U8 [R1+0x5e], R26 ;  /* 0x00005e1a01007387 */ /* 0x010fe80000100000 */
[----:B------:R3:W-:Y:S04]  /*23b0*/  STL.U16 [R1+0x5c], R24 ;  /* 0x00005c1801007387 */ /* 0x0007e80000100400 */
[----:B0-----:R-:W4:Y:S01]  /*23c0*/  LDL.64 R20, [R1+0x58] ;  /* 0x0000580001147983 */ /* 0x001f220000100a00 */
[----:B-1----:R-:W-:Y:S01]  /*23d0*/  IMAD R23, R7, 0x28, R6 ;  /* 0x0000002807177824 */ /* 0x002fe200078e0206 */
[----:B-----5:R-:W-:-:S02]  /*23e0*/  PRMT R22, R10, 0x7772, RZ ;  /* 0x000077720a167816 */ /* 0x020fc400000000ff */
[----:B---3--:R-:W-:Y:S02]  /*23f0*/  PRMT R24, R11, 0x7772, RZ ;  /* 0x000077720b187816 */ /* 0x008fe400000000ff */
[----:B--2---:R-:W-:Y:S01]  /*2400*/  STS.U16 [R23+0x14], R8 ;  /* 0x0000140817007388 */ /* 0x004fe20000000400 */
[----:B------:R-:W-:-:S03]  /*2410*/  PRMT R7, R8, 0x7772, RZ ;  /* 0x0000777208077816 */ /* 0x000fc600000000ff */
[----:B------:R0:W-:Y:S01]  /*2420*/  STS.U8 [R23+0x22], R24 ;  /* 0x0000221817007388 */ /* 0x0001e20000000000 */
[----:B------:R-:W-:Y:S02]  /*2430*/  PRMT R26, R12, 0x7772, RZ ;  /* 0x000077720c1a7816 */ /* 0x000fe400000000ff */
[----:B------:R-:W-:Y:S01]  /*2440*/  PRMT R19, R9, 0x7772, RZ ;  /* 0x0000777209137816 */ /* 0x000fe200000000ff */
[----:B------:R1:W-:Y:S01]  /*2450*/  STS.U16 [R23+0x1c], R10 ;  /* 0x00001c0a17007388 */ /* 0x0003e20000000400 */
[----:B------:R-:W-:Y:S02]  /*2460*/  PRMT R28, R13, 0x7772, RZ ;  /* 0x000077720d1c7816 */ /* 0x000fe400000000ff */
[----:B------:R-:W-:Y:S01]  /*2470*/  PRMT R30, R15, 0x7772, RZ ;  /* 0x000077720f1e7816 */ /* 0x000fe200000000ff */
[----:B------:R-:W-:Y:S01]  /*2480*/  STS.U8 [R23+0x1e], R22 ;  /* 0x00001e1617007388 */ /* 0x000fe20000000000 */
[----:B0-----:R-:W-:-:S03]  /*2490*/  @!P1 SHF.R.U32.HI R24, RZ, 0x8, R5 ;  /* 0x00000008ff189819 */ /* 0x001fc60000011605 */
[----:B------:R-:W-:Y:S01]  /*24a0*/  STS.U16 [R23+0x24], R12 ;  /* 0x0000240c17007388 */ /* 0x000fe20000000400 */
[----:B------:R-:W-:Y:S02]  /*24b0*/  PRMT R8, R4, 0x7772, RZ ;  /* 0x0000777204087816 */ /* 0x000fe400000000ff */
[----:B-1----:R-:W-:Y:S01]  /*24c0*/  PRMT R10, R14, 0x7772, RZ ;  /* 0x000077720e0a7816 */ /* 0x002fe200000000ff */
[----:B------:R0:W-:Y:S01]  /*24d0*/  STS.U16 [R23+0x2c], R14 ;  /* 0x00002c0e17007388 */ /* 0x0001e20000000400 */
[----:B------:R-:W-:-:S03]  /*24e0*/  @!P1 PRMT R24, R24, 0x7604, R5 ;  /* 0x0000760418189816 */ /* 0x000fc60000000005 */
[----:B------:R1:W-:Y:S01]  /*24f0*/  STS.U16 [R23+0x18], R9 ;  /* 0x0000180917007388 */ /* 0x0003e20000000400 */
[----:B0-----:R-:W-:-:S03]  /*2500*/  @!P1 SHF.R.U32.HI R14, RZ, 0x10, R5 ;  /* 0x00000010ff0e9819 */ /* 0x001fc60000011605 */
[----:B------:R1:W-:Y:S04]  /*2510*/  STS.U8 [R23+0x16], R7 ;  /* 0x0000160717007388 */ /* 0x0003e80000000000 */
[----:B------:R1:W-:Y:S04]  /*2520*/  STS.U8 [R23+0x1a], R19 ;  /* 0x00001a1317007388 */ /* 0x0003e80000000000 */
[----:B------:R1:W-:Y:S04]  /*2530*/  STS.U16 [R23+0x20], R11 ;  /* 0x0000200b17007388 */ /* 0x0003e80000000400 */
[----:B------:R1:W-:Y:S04]  /*2540*/  STS.U16 [R23+0x28], R13 ;  /* 0x0000280d17007388 */ /* 0x0003e80000000400 */
[----:B------:R1:W-:Y:S04]  /*2550*/  STS.U8 [R23+0x26], R26 ;  /* 0x0000261a17007388 */ /* 0x0003e80000000000 */
[----:B------:R1:W-:Y:S04]  /*2560*/  STS.U8 [R23+0x2a], R28 ;  /* 0x00002a1c17007388 */ /* 0x0003e80000000000 */
[----:B------:R1:W-:Y:S04]  /*2570*/  STS.U16 [R23+0x30], R15 ;  /* 0x0000300f17007388 */ /* 0x0003e80000000400 */
[----:B------:R1:W-:Y:S04]  /*2580*/  STS.U8 [R23+0x2e], R10 ;  /* 0x00002e0a17007388 */ /* 0x0003e80000000000 */
[----:B------:R1:W-:Y:S04]  /*2590*/  STS.U8 [R23+0x32], R30 ;  /* 0x0000321e17007388 */ /* 0x0003e80000000000 */
[----:B------:R1:W-:Y:S04]  /*25a0*/  STS.U16 [R23+0x10], R4 ;  /* 0x0000100417007388 */ /* 0x0003e80000000400 */
[----:B------:R1:W-:Y:S01]  /*25b0*/  STS.U8 [R23+0x12], R8 ;  /* 0x0000120817007388 */ /* 0x0003e20000000000 */
[----:B----4-:R-:W-:-:S02]  /*25c0*/  PRMT R12, R20, 0x7772, RZ ;  /* 0x00007772140c7816 */ /* 0x010fc400000000ff */
[----:B------:R-:W-:Y:S01]  /*25d0*/  PRMT R22, R21, 0x7772, RZ ;  /* 0x0000777215167816 */ /* 0x000fe200000000ff */
[----:B------:R1:W-:Y:S04]  /*25e0*/  STS.U16 [R23+0x34], R20 ;  /* 0x0000341417007388 */ /* 0x0003e80000000400 */
[----:B------:R1:W-:Y:S04]  /*25f0*/  STS.U16 [R23+0x38], R21 ;  /* 0x0000381517007388 */ /* 0x0003e80000000400 */
[----:B------:R1:W-:Y:S04]  /*2600*/  STS.U8 [R23+0x36], R12 ;  /* 0x0000360c17007388 */ /* 0x0003e80000000000 */
[----:B------:R1:W-:Y:S04]  /*2610*/  STS.U8 [R23+0x3a], R22 ;  /* 0x00003a1617007388 */ /* 0x0003e80000000000 */
[----:B------:R1:W-:Y:S04]  /*2620*/  @!P1 STS.U16 [R3+0x590], R24 ;  /* 0x0005901803009388 */ /* 0x0003e80000000400 */
[----:B------:R1:W-:Y:S02]  /*2630*/  @!P1 STS.U8 [R3+0x592], R14 ;  /* 0x0005920e03009388 */ /* 0x0003e40000000000 */
.L_x_27:
[----:B------:R-:W-:Y:S05]  /*2640*/  WARPSYNC.ALL ;  /* 0x0000000000007948 */ /* 0x000fea0003800000 */
[----:B------:R-:W-:Y:S01]  /*2650*/  BAR.SYNC.DEFER_BLOCKING 0x0 ;  /* 0x0000000000007b1d */ /* 0x000fe20000010000 */
[----:B-1----:R-:W-:-:S05]  /*2660*/  LOP3.LUT R4, R0, 0xff, RZ, 0xc0, !PT ;  /* 0x000000ff00047812 */ /* 0x002fca00078ec0ff */
[----:B---3--:R-:W-:Y:S01]  /*2670*/  IMAD.IADD R7, R1, 0x1, R4 ;  /* 0x0000000101077824 */ /* 0x008fe200078e0204 */
[----:B------:R-:W0:Y:S02]  /*2680*/  LDS R22, [R6+0x10] ;  /* 0x0000100006167984 */ /* 0x000e240000000800 */
[----:B0-----:R-:W-:Y:S02]  /*2690*/  PRMT R0, R22, 0x7772, RZ ;  /* 0x0000777216007816 */ /* 0x001fe400000000ff */
[----:B------:R0:W-:Y:S04]  /*26a0*/  STL.U16 [R1+0x60], R22 ;  /* 0x0000601601007387 */ /* 0x0001e80000100400 */
[----:B------:R0:W-:Y:S04]  /*26b0*/  STL.U8 [R1+0x62], R0 ;  /* 0x0000620001007387 */ /* 0x0001e80000100000 */
[----:B------:R-:W2:Y:S01]  /*26c0*/  LDL.U8 R4, [R7+0x60] ;  /* 0x0000600007047983 */ /* 0x000ea20000100000 */
[----:B------:R-:W-:Y:S06]  /*26d0*/  BAR.SYNC.DEFER_BLOCKING 0x0 ;  /* 0x0000000000007b1d */ /* 0x000fec0000010000 */
[----:B------:R-:W1:Y:S01]  /*26e0*/  S2R R5, SR_CgaCtaId ;  /* 0x0000000000057919 */ /* 0x000e620000008800 */
[----:B------:R-:W3:Y:S01]  /*26f0*/  S2R R19, SR_TID.X ;  /* 0x0000000000137919 */ /* 0x000ee20000002100 */
[----:B--2---:R-:W-:-:S05]  /*2700*/  IMAD R4, R4, 0x100, R29 ;  /* 0x0000010004047824 */ /* 0x004fca00078e021d */
[----:B------:R-:W-:-:S04]  /*2710*/  IADD3 R8, P1, PT, R4, UR42, RZ ;  /* 0x0000002a04087c10 */ /* 0x000fc8000ff3e0ff */
[----:B------:R-:W-:-:S05]  /*2720*/  LEA.HI.X.SX32 R9, R4, UR43, 0x1, P1 ;  /* 0x0000002b04097c11 */ /* 0x000fca00088f0eff */
[----:B------:R-:W2:Y:S01]  /*2730*/  LDG.E.U8 R23, desc[UR36][R8.64] ;  /* 0x0000002408177981 */ /* 0x000ea2000c1e1100 */
[----:B------:R-:W-:-:S05]  /*2740*/  MOV R4, 0x400 ;  /* 0x0000040000047802 */ /* 0x000fca0000000f00 */
[----:B------:R-:W-:-:S05]  /*2750*/  VIADD R4, R4, 0x5a0 ;  /* 0x000005a004047836 */ /* 0x000fca0000000000 */
[----:B-1----:R-:W-:-:S05]  /*2760*/  LEA R4, R5, R4, 0x18 ;  /* 0x0000000405047211 */ /* 0x002fca00078ec0ff */
[----:B---3--:R-:W-:-:S05]  /*2770*/  IMAD R24, R19, 0x4, R4 ;  /* 0x0000000413187824 */ /* 0x008fca00078e0204 */
[----:B--2---:R0:W-:Y:S01]  /*2780*/  STS [R24+0x10], R23 ;  /* 0x0000101718007388 */ /* 0x0041e20000000800 */
        /* <DEDUP_REMOVED lines=11> */
[----:B------:R-:W3:Y:S04]  /*2840*/  LDS R8, [R10+0x28] ;  /* 0x000028000a087984 */ /* 0x000ee80000000800 */
[----:B------:R-:W-:Y:S04]  /*2850*/  LDS R21, [R10+0x2c] ;  /* 0x00002c000a157984 */ /* 0x000fe80000000800 */
[----:B------:R-:W4:Y:S04]  /*2860*/  LDS R26, [R10+0x30] ;  /* 0x000030000a1a7984 */ /* 0x000f280000000800 */
[----:B------:R-:W-:Y:S04]  /*2870*/  LDS R25, [R10+0x34] ;  /* 0x000034000a197984 */ /* 0x000fe80000000800 */
[----:B0-----:R-:W0:Y:S01]  /*2880*/  LDS R0, [R10+0x38] ;  /* 0x000038000a007984 */ /* 0x001e220000000800 */
[----:B-1----:R-:W-:-:S04]  /*2890*/  IADD3 R4, PT, PT, R28, R31, R30 ;  /* 0x0000001f1c047210 */ /* 0x002fc80007ffe01e */
[----:B--2---:R-:W-:-:S04]  /*28a0*/  IADD3 R4, PT, PT, R29, R4, R20 ;  /* 0x000000041d047210 */ /* 0x004fc80007ffe014 */
[----:B---3--:R-:W-:-:S04]  /*28b0*/  IADD3 R4, PT, PT, R8, R4, R27 ;  /* 0x0000000408047210 */ /* 0x008fc80007ffe01b */
[----:B----4-:R-:W-:-:S04]  /*28c0*/  IADD3 R4, PT, PT, R26, R4, R21 ;  /* 0x000000041a047210 */ /* 0x010fc80007ffe015 */
[----:B0-----:R-:W-:Y:S01]  /*28d0*/  IADD3 R0, PT, PT, R0, R4, R25 ;  /* 0x0000000400007210 */ /* 0x001fe20007ffe019 */
        /* <DEDUP_REMOVED lines=11> */
[----:B------:R0:W1:Y:S02]  /*2990*/  SHFL.IDX PT, R14, R9, 0x1f, 0x1f ;  /* 0x03e01f00090e7f89 */ /* 0x00006400000e0000 */
.L_x_57:
[----:B0-----:R-:W-:-:S04]  /*29a0*/  IMAD.IADD R9, R9, 0x1, -R0 ;  /* 0x0000000109097824 */ /* 0x001fc800078e0a00 */
[----:B------:R-:W-:Y:S01]  /*29b0*/  IMAD.IADD R30, R30, 0x1, R9 ;  /* 0x000000011e1e7824 */ /* 0x000fe200078e0209 */
[----:B------:R2:W-:Y:S03]  /*29c0*/  STS [R10+0x10], R9 ;  /* 0x000010090a007388 */ /* 0x0005e60000000800 */
        /* <DEDUP_REMOVED lines=17> */
[----:B------:R2:W-:Y:S04]  /*2ae0*/  STS [R10+0x34], R26 ;  /* 0x0000341a0a007388 */ /* 0x0005e80000000800 */
[----:B------:R2:W-:Y:S04]  /*2af0*/  STS [R10+0x38], R25 ;  /* 0x000038190a007388 */ /* 0x0005e80000000800 */
[----:B-1----:R2:W-:Y:S02]  /*2b00*/  @!P1 STS [R3+0xb30], R14 ;  /* 0x000b300e03009388 */ /* 0x0025e40000000800 */
.L_x_29:
[----:B------:R-:W-:Y:S05]  /*2b10*/  WARPSYNC.ALL ;  /* 0x0000000000007948 */ /* 0x000fea0003800000 */
[----:B------:R-:W-:Y:S06]  /*2b20*/  BAR.SYNC.DEFER_BLOCKING 0x0 ;  /* 0x0000000000007b1d */ /* 0x000fec0000010000 */
[----:B--2---:R-:W-:Y:S04]  /*2b30*/  LDS R25, [R3+0xb30] ;  /* 0x000b300003197984 */ /* 0x004fe80000000800 */
[----:B0-----:R-:W0:Y:S04]  /*2b40*/  LDS R0, [R3+0xb44] ;  /* 0x000b440003007984 */ /* 0x001e280000000800 */
[----:B------:R-:W1:Y:S04]  /*2b50*/  LDS R5, [R3+0xb50] ;  /* 0x000b500003057984 */ /* 0x000e680000000800 */
[----:B------:R-:W2:Y:S01]  /*2b60*/  LDS R24, [R24+0x10] ;  /* 0x0000100018187984 */ /* 0x000ea20000000800 */
[----:B0-----:R-:W-:-:S05]  /*2b70*/  IMAD.IADD R0, R25, 0x1, R0 ;  /* 0x0000000119007824 */ /* 0x001fca00078e0200 */
[----:B-1----:R-:W-:-:S13]  /*2b80*/  ISETP.GT.AND P0, PT, R0, R5, PT ;  /* 0x000000050000720c */ /* 0x002fda0003f04270 */
[----:B--2---:R-:W-:Y:S05]  /*2b90*/  @!P0 BRA `(.L_x_31) ;  /* 0x0000000000bc8947 */ /* 0x004fea0003800000 */
[----:B------:R-:W0:Y:S01]  /*2ba0*/  LDCU.64 UR4, c[0x4][0x140] ;  /* 0x01002800ff0477ac */ /* 0x000e220008000a00 */
[----:B------:R-:W-:Y:S02]  /*2bb0*/  MOV R0, 0x150 ;  /* 0x0000015000007802 */ /* 0x000fe40000000f00 */
[----:B------:R-:W-:Y:S02]  /*2bc0*/  CS2R R6, SRZ ;  /* 0x0000000000067805 */ /* 0x000fe4000001ff00 */
[----:B------:R-:W-:Y:S01]  /*2bd0*/  ISETP.NE.AND P0, PT, R19, RZ, PT ;  /* 0x000000ff1300720c */ /* 0x000fe20003f05270 */
[----:B------:R1:W2:Y:S03]  /*2be0*/  LDC.64 R8, c[0x4][R0] ;  /* 0x0100000000087b82 */ /* 0x0002a60000000a00 */
[----:B-1----:R-:W-:Y:S01]  /*2bf0*/  P2R R0, PR, RZ, 0x1 ;  /* 0x00000001ff007803 */ /* 0x002fe20000000000 */
[----:B0-----:R-:W-:-:S02]  /*2c00*/  IMAD.U32 R4, RZ, RZ, UR4 ;  /* 0x00000004ff047e24 */ /* 0x001fc4000f8e00ff */
[----:B------:R-:W-:-:S07]  /*2c10*/  IMAD.U32 R5, RZ, RZ, UR5 ;  /* 0x00000005ff057e24 */ /* 0x000fce000f8e00ff */
[----:B------:R-:W-:-:S07]  /*2c20*/  LEPC R20, `(.L_x_32) ;  /* 0x000000001014794e */ /* 0x000fce0000000000 */
[----:B--2---:R-:W-:Y:S05]  /*2c30*/  CALL.ABS.NOINC R8 ;  /* 0x0000000008007343 */ /* 0x004fea0003c00000 */
.L_x_32:
[----:B------:R-:W-:-:S13]  /*2c40*/  ISETP.NE.AND P6, PT, R19, RZ, PT ;  /* 0x000000ff1300720c */ /* 0x000fda0003fc5270 */
[----:B------:R-:W-:Y:S05]  /*2c50*/  @P6 BRA `(.L_x_33) ;  /* 0x0000000000706947 */ /* 0x000fea0003800000 */
[----:B------:R-:W0:Y:S01]  /*2c60*/  LDC.64 R6, c[0x0][0x3a8] ;  /* 0x0000ea00ff067b82 */ /* 0x000e220000000a00 */
[----:B------:R-:W-:-:S05]  /*2c70*/  IMAD.MOV.U32 R3, RZ, RZ, 0x7fffffff ;  /* 0x7fffffffff037424 */ /* 0x000fca00078e00ff */
[----:B0-----:R-:W2:Y:S02]  /*2c80*/  ATOMG.E.INC.STRONG.GPU PT, R0, desc[UR36][R6.64], R3 ;  /* 0x80000003060079a8 */ /* 0x001ea400099ef124 */
[----:B------:R-:W0:Y:S01]  /*2c90*/  S2UR UR5, SR_CgaCtaId ;  /* 0x00000000000579c3 */ /* 0x000e220000008800 */
[----:B------:R-:W-:Y:S01]  /*2ca0*/  MOV R8, 0x148 ;  /* 0x0000014800087802 */ /* 0x000fe20000000f00 */
[----:B------:R-:W-:-:S06]  /*2cb0*/  UMOV UR4, 0x400 ;  /* 0x0000040000047882 */ /* 0x000fcc0000000000 */
[----:B------:R-:W1:Y:S01]  /*2cc0*/  LDC.64 R8, c[0x4][R8] ;  /* 0x0100000008087b82 */ /* 0x000e620000000a00 */
[----:B0-----:R-:W-:-:S09]  /*2cd0*/  ULEA UR4, UR5, UR4, 0x18 ;  /* 0x0000000405047291 */ /* 0x001fd2000f8ec0ff */
[----:B--2---:R0:W-:Y:S01]  /*2ce0*/  STS [UR4+0xb4c], R0 ;  /* 0x000b4c00ff007988 */ /* 0x0041e20008000804 */
[----:B------:R-:W-:-:S06]  /*2cf0*/  UIMAD.WIDE UR4, UR41, 0x4, URZ ;  /* 0x00000004290478a5 */ /* 0x000fcc000f8e02ff */
[----:B------:R-:W-:Y:S02]  /*2d00*/  IMAD.U32 R11, RZ, RZ, UR5 ;  /* 0x00000005ff0b7e24 */ /* 0x000fe4000f8e00ff */
[----:B------:R-:W-:Y:S02]  /*2d10*/  IMAD.U32 R5, RZ, RZ, UR5 ;  /* 0x00000005ff057e24 */ /* 0x000fe4000f8e00ff */
[----:B------:R-:W-:Y:S02]  /*2d20*/  IMAD.U32 R4, RZ, RZ, UR4 ;  /* 0x00000004ff047e24 */ /* 0x000fe4000f8e00ff */
[----:B------:R-:W-:Y:S02]  /*2d30*/  IMAD.U32 R10, RZ, RZ, UR4 ;  /* 0x00000004ff0a7e24 */ /* 0x000fe4000f8e00ff */
[----:B01----:R-:W-:-:S07]  /*2d40*/  IMAD.MOV.U32 R5, RZ, RZ, R11 ;  /* 0x000000ffff057224 */ /* 0x003fce00078e000b */
[----:B------:R-:W-:-:S07]  /*2d50*/  LEPC R20, `(.L_x_34) ;  /* 0x000000001014794e */ /* 0x000fce0000000000 */
[----:B------:R-:W-:Y:S05]  /*2d60*/  CALL.ABS.NOINC R8 ;  /* 0x0000000008007343 */ /* 0x000fea0003c00000 */
.L_x_34:
[----:B------:R-:W0:Y:S01]  /*2d70*/  S2UR UR5, SR_CgaCtaId ;  /* 0x00000000000579c3 */ /* 0x000e220000008800 */
[----:B------:R-:W-:-:S07]  /*2d80*/  UMOV UR4, 0x400 ;  /* 0x0000040000047882 */ /* 0x000fce0000000000 */
[----:B------:R-:W1:Y:S08]  /*2d90*/  LDC.64 R6, c[0x0][0x398] ;  /* 0x0000e600ff067b82 */ /* 0x000e700000000a00 */
[----:B------:R-:W2:Y:S01]  /*2da0*/  LDC R0, c[0x0][0x3b0] ;  /* 0x0000ec00ff007b82 */ /* 0x000ea20000000800 */
[----:B0-----:R-:W-:-:S09]  /*2db0*/  ULEA UR4, UR5, UR4, 0x18 ;  /* 0x0000000405047291 */ /* 0x001fd2000f8ec0ff */
[----:B------:R-:W1:Y:S04]  /*2dc0*/  LDS R3, [UR4+0xb4c] ;  /* 0x000b4c04ff037984 */ /* 0x000e680008000800 */
[----:B------:R0:W-:Y:S04]  /*2dd0*/  STS.64 [UR4+0xb58], R4 ;  /* 0x000b5804ff007988 */ /* 0x0001e80008000a04 */
[----:B--2---:R0:W-:Y:S04]  /*2de0*/  STS [UR4+0xb50], R0 ;  /* 0x000b5000ff007988 */ /* 0x0041e80008000804 */
[----:B------:R-:W-:Y:S01]  /*2df0*/  STS [UR4+0xb60], RZ ;  /* 0x000b60ffff007988 */ /* 0x000fe20008000804 */
[----:B-1----:R-:W-:-:S05]  /*2e00*/  IMAD.WIDE R6, R3, 0x8, R6 ;  /* 0x0000000803067825 */ /* 0x002fca00078e0206 */
[----:B------:R0:W-:Y:S02]  /*2e10*/  STG.E.64 desc[UR36][R6.64], R4 ;  /* 0x0000000406007986 */ /* 0x0001e4000c101b24 */
.L_x_33:
[----:B------:R-:W-:Y:S05]  /*2e20*/  WARPSYNC.ALL ;  /* 0x0000000000007948 */ /* 0x000fea0003800000 */
[----:B------:R-:W1:Y:S08]  /*2e30*/  S2UR UR5, SR_CgaCtaId ;  /* 0x00000000000579c3 */ /* 0x000e700000008800 */
[----:B------:R-:W-:Y:S06]  /*2e40*/  BAR.SYNC.DEFER_BLOCKING 0x0 ;  /* 0x0000000000007b1d */ /* 0x000fec0000010000 */
[----:B------:R-:W-:-:S02]  /*2e50*/  UMOV UR4, 0x400 ;  /* 0x0000040000047882 */ /* 0x000fc40000000000 */
[----:B-1----:R-:W-:-:S06]  /*2e60*/  ULEA UR4, UR5, UR4, 0x18 ;  /* 0x0000000405047291 */ /* 0x002fcc000f8ec0ff */
[----:B------:R-:W-:-:S05]  /*2e70*/  IMAD.U32 R3, RZ, RZ, UR4 ;  /* 0x00000004ff037e24 */ /* 0x000fca000f8e00ff */
[----:B------:R1:W2:Y:S02]  /*2e80*/  LDS R17, [R3+0xb4c] ;  /* 0x000b4c0003117984 */ /* 0x0002a40000000800 */
.L_x_31:
[----:B------:R-:W-:Y:S01]  /*2e90*/  BAR.SYNC.DEFER_BLOCKING 0x0 ;  /* 0x0000000000007b1d */ /* 0x000fe20000010000 */
[----:B------:R-:W-:-:S04]  /*2ea0*/  ISETP.NE.AND P0, PT, R23, 0x1, PT ;  /* 0x000000011700780c */ /* 0x000fc80003f05270 */
[----:B------:R-:W-:Y:S01]  /*2eb0*/  ISETP.GE.OR P0, PT, R18, UR39, P0 ;  /* 0x0000002712007c0c */ /* 0x000fe20008706670 */
[----:B------:R-:W-:-:S12]  /*2ec0*/  BSSY.RECONVERGENT B0, `(.L_x_35) ;  /* 0x000000a000007945 */ /* 0x000fd80003800200 */
[----:B------:R-:W-:Y:S05]  /*2ed0*/  @P0 BRA `(.L_x_36) ;  /* 0x0000000000200947 */ /* 0x000fea0003800000 */
[----:B0-----:R-:W2:Y:S01]  /*2ee0*/  LDC.64 R4, c[0x0][0x398] ;  /* 0x0000e600ff047b82 */ /* 0x001ea20000000a00 */
[----:B------:R-:W-:Y:S04]  /*2ef0*/  LDS R9, [R3+0xb44] ;  /* 0x000b440003097984 */ /* 0x000fe80000000800 */
[----:B------:R-:W0:Y:S01]  /*2f00*/  LDS R0, [R3+0xb60] ;  /* 0x000b600003007984 */ /* 0x000e220000000800 */
[----:B--2---:R-:W-:-:S05]  /*2f10*/  IMAD.WIDE R6, R17, 0x8, R4 ;  /* 0x0000000811067825 */ /* 0x004fca00078e0204 */
[----:B------:R-:W2:Y:S01]  /*2f20*/  LDG.E.64 R4, desc[UR36][R6.64] ;  /* 0x0000002406047981 */ /* 0x000ea2000c1e1b00 */
[----:B0-----:R-:W-:-:S05]  /*2f30*/  IADD3 R9, PT, PT, R0, R9, R24 ;  /* 0x0000000900097210 */ /* 0x001fca0007ffe018 */
[----:B--2---:R-:W-:-:S05]  /*2f40*/  IMAD.WIDE R4, R9, 0x4, R4 ;  /* 0x0000000409047825 */ /* 0x004fca00078e0204 */
[----:B------:R3:W-:Y:S02]  /*2f50*/  ST.E desc[UR36][R4.64], R18 ;  /* 0x0000001204007985 */ /* 0x0007e4000c101924 */
.L_x_36:
[----:B------:R-:W-:Y:S05]  /*2f60*/  BSYNC.RECONVERGENT B0 ;  /* 0x0000000000007941 */ /* 0x000fea0003800200 */
.L_x_35:
[----:B------:R-:W-:Y:S01]  /*2f70*/  ISETP.NE.AND P0, PT, R19, 0x15f, PT ;  /* 0x0000015f1300780c */ /* 0x000fe20003f05270 */
[----:B------:R-:W-:Y:S01]  /*2f80*/  UIADD3 UR4, UPT, UPT, UR38, 0x2c0, URZ ;  /* 0x000002c026047890 */ /* 0x000fe2000fffe0ff */
[----:B---3--:R-:W-:Y:S01]  /*2f90*/  VIADD R18, R18, 0x160 ;  /* 0x0000016012127836 */ /* 0x008fe20000000000 */
[----:B------:R-:W-:Y:S01]  /*2fa0*/  UIADD3 UR38, UPT, UPT, UR38, 0x160, URZ ;  /* 0x0000016026267890 */ /* 0x000fe2000fffe0ff */
[----:B------:R-:W-:Y:S01]  /*2fb0*/  VIADD R16, R16, 0x160 ;  /* 0x0000016010107836 */ /* 0x000fe20000000000 */
[----:B------:R-:W-:-:S08]  /*2fc0*/  UISETP.GE.AND UP0, UPT, UR4, UR39, UPT ;  /* 0x000000270400728c */ /* 0x000fd0000bf06270 */
[----:B0-----:R-:W0:Y:S01]  /*2fd0*/  @!P0 LDS R0, [R3+0xb44] ;  /* 0x000b440003008984 */ /* 0x001e220000000800 */
[----:B------:R-:W-:-:S03]  /*2fe0*/  @!P0 PRMT R4, R22, 0x7772, RZ ;  /* 0x0000777216048816 */ /* 0x000fc600000000ff */
[----:B------:R3:W-:Y:S04]  /*2ff0*/  @!P0 STS.U16 [R3+0xb40], R22 ;  /* 0x000b401603008388 */ /* 0x0007e80000000400 */
[----:B------:R3:W-:Y:S01]  /*3000*/  @!P0 STS.U8 [R3+0xb42], R4 ;  /* 0x000b420403008388 */ /* 0x0007e20000000000 */
[----:B0-----:R-:W-:-:S05]  /*3010*/  @!P0 IMAD.IADD R0, R25, 0x1, R0 ;  /* 0x0000000119008824 */ /* 0x001fca00078e0200 */
[----:B------:R3:W-:Y:S01]  /*3020*/  @!P0 STS [R3+0xb44], R0 ;  /* 0x000b440003008388 */ /* 0x0007e20000000800 */
[----:B------:R-:W-:Y:S06]  /*3030*/  BAR.SYNC.DEFER_BLOCKING 0x0 ;  /* 0x0000000000007b1d */ /* 0x000fec0000010000 */
[----:B------:R-:W-:Y:S05]  /*3040*/  BRA.U !UP0, `(.L_x_37) ;  /* 0xffffffd508247547 */ /* 0x000fea000b83ffff */
.L_x_26:
[----:B---3--:R-:W0:Y:S01]  /*3050*/  S2R R0, SR_TID.X ;  /* 0x0000000000007919 */ /* 0x008e220000002100 */
[----:B------:R-:W-:Y:S01]  /*3060*/  UIADD3 UR4, UPT, UPT, UR39, -0x1, URZ ;  /* 0xffffffff27047890 */ /* 0x000fe2000fffe0ff */
[----:B------:R-:W-:Y:S05]  /*3070*/  BSSY.RECONVERGENT B0, `(.L_x_38) ;  /* 0x0000021000007945 */ /* 0x000fea0003800200 */
[----:B------:R-:W-:Y:S02]  /*3080*/  ISETP.NE.AND P1, PT, R2, UR4, PT ;  /* 0x0000000402007c0c */ /* 0x000fe4000bf25270 */
[----:B0-----:R-:W-:-:S11]  /*3090*/  ISETP.NE.AND P0, PT, R0, RZ, PT ;  /* 0x000000ff0000720c */ /* 0x001fd60003f05270 */
[----:B------:R-:W-:Y:S05]  /*30a0*/  @P1 BRA `(.L_x_39) ;  /* 0x0000000000741947 */ /* 0x000fea0003800000 */
[----:B------:R-:W0:Y:S01]  /*30b0*/  LDS R15, [R3+0xb44] ;  /* 0x000b4400030f7984 */ /* 0x000e220000000800 */
[----:B------:R-:W3:Y:S01]  /*30c0*/  LDCU.64 UR4, c[0x0][0x3b8] ;  /* 0x00007700ff0477ac */ /* 0x000ee20008000a00 */
[----:B------:R-:W4:Y:S01]  /*30d0*/  LDC.64 R8, c[0x0][0x3d0] ;  /* 0x0000f400ff087b82 */ /* 0x000f220000000a00 */
[----:B------:R-:W1:Y:S01]  /*30e0*/  S2R R0, SR_LANEID ;  /* 0x0000000000007919 */ /* 0x000e620000000000 */
[----:B------:R-:W2:Y:S01]  /*30f0*/  LDCU.64 UR6, c[0x0][0x3c0] ;  /* 0x00007800ff0677ac */ /* 0x000ea20008000a00 */
[----:B-----5:R-:W4:Y:S01]  /*3100*/  LDS.64 R4, [R3+0xb58] ;  /* 0x000b580003047984 */ /* 0x020f220000000a00 */
[----:B------:R-:W-:Y:S02]  /*3110*/  VOTEU.ANY UR8, UPT, PT ;  /* 0x0000000000087886 */ /* 0x000fe400038e0100 */
[----:B------:R-:W-:Y:S02]  /*3120*/  UFLO.U32 UR9, UR8 ;  /* 0x00000008000972bd */ /* 0x000fe400080e0000 */
[----:B------:R-:W-:-:S02]  /*3130*/  UPOPC UR8, UR8 ;  /* 0x00000008000872bf */ /* 0x000fc40008000000 */
[----:B---3--:R-:W-:Y:S02]  /*3140*/  UIMAD.WIDE UR4, UR40, 0x4, UR4 ;  /* 0x00000004280478a5 */ /* 0x008fe4000f8e0204 */
[----:B--2---:R-:W-:-:S04]  /*3150*/  UIMAD.WIDE UR6, UR40, 0x8, UR6 ;  /* 0x00000008280678a5 */ /* 0x004fc8000f8e0206 */
[----:B------:R-:W-:Y:S02]  /*3160*/  IMAD.U32 R10, RZ, RZ, UR4 ;  /* 0x00000004ff0a7e24 */ /* 0x000fe4000f8e00ff */
[----:B------:R-:W-:Y:S02]  /*3170*/  IMAD.U32 R11, RZ, RZ, UR5 ;  /* 0x00000005ff0b7e24 */ /* 0x000fe4000f8e00ff */
[----:B------:R-:W-:Y:S02]  /*3180*/  IMAD.U32 R12, RZ, RZ, UR6 ;  /* 0x00000006ff0c7e24 */ /* 0x000fe4000f8e00ff */
[----:B------:R-:W-:Y:S01]  /*3190*/  IMAD.U32 R13, RZ, RZ, UR7 ;  /* 0x00000007ff0d7e24 */ /* 0x000fe2000f8e00ff */
[----:B-1----:R-:W-:Y:S02]  /*31a0*/  ISETP.EQ.U32.AND P1, PT, R0, UR9, PT ;  /* 0x0000000900007c0c */ /* 0x002fe4000bf22070 */
[----:B------:R-:W1:Y:S01]  /*31b0*/  LDS R0, [R3+0xb50] ;  /* 0x000b500003007984 */ /* 0x000e620000000800 */
[----:B0-----:R-:W-:-:S03]  /*31c0*/  IMAD R19, R15, UR8, RZ ;  /* 0x000000080f137c24 */ /* 0x001fc6000f8e02ff */
[----:B------:R-:W-:Y:S04]  /*31d0*/  STG.E desc[UR36][R10.64], R15 ;  /* 0x0000000f0a007986 */ /* 0x000fe8000c101924 */
[----:B----4-:R-:W-:Y:S04]  /*31e0*/  STG.E.64 desc[UR36][R12.64], R4 ;  /* 0x000000040c007986 */ /* 0x010fe8000c101b24 */
[----:B------:R-:W-:Y:S01]  /*31f0*/  @P1 REDG.E.ADD.STRONG.GPU desc[UR36][R8.64], R19 ;  /* 0x000000130800198e */ /* 0x000fe2000c12e124 */
[C---:B------:R-:W-:Y:S01]  /*3200*/  ISETP.GE.AND P1, PT, R15.reuse, 0x1, PT ;  /* 0x000000010f00780c */ /* 0x040fe20003f26270 */
[----:B------:R-:W-:-:S05]  /*3210*/  IMAD.WIDE R6, R15, 0x4, R4 ;  /* 0x000000040f067825 */ /* 0x000fca00078e0204 */
[----:B------:R-:W-:Y:S07]  /*3220*/  STS.64 [R3+0xb58], R6 ;  /* 0x000b580603007388 */ /* 0x000fee0000000a00 */
[----:B------:R-:W0:Y:S01]  /*3230*/  @P1 LDS R14, [R3+0xb60] ;  /* 0x000b6000030e1984 */ /* 0x000e220000000800 */
[----:B-1----:R-:W-:-:S05]  /*3240*/  IMAD.IADD R0, R0, 0x1, -R15 ;  /* 0x0000000100007824 */ /* 0x002fca00078e0a0f */
[----:B------:R3:W-:Y:S01]  /*3250*/  STS [R3+0xb50], R0 ;  /* 0x000b500003007388 */ /* 0x0007e20000000800 */
[----:B0-----:R-:W-:-:S05]  /*3260*/  @P1 IMAD.IADD R14, R15, 0x1, R14 ;  /* 0x000000010f0e1824 */ /* 0x001fca00078e020e */
[----:B------:R3:W-:Y:S02]  /*3270*/  @P1 STS [R3+0xb60], R14 ;  /* 0x000b600e03001388 */ /* 0x0007e40000000800 */
.L_x_39:
[----:B------:R-:W-:Y:S05]  /*3280*/  BSYNC.RECONVERGENT B0 ;  /* 0x0000000000007941 */ /* 0x000fea0003800200 */
.L_x_38:
[----:B------:R-:W-:Y:S04]  /*3290*/  BSSY.RECONVERGENT B0, `(.L_x_40) ;  /* 0x0000006000007945 */ /* 0x000fe80003800200 */
[----:B------:R-:W-:Y:S05]  /*32a0*/  @P0 BRA `(.L_x_41) ;  /* 0x0000000000100947 */ /* 0x000fea0003800000 */
[----:B-----5:R-:W0:Y:S01]  /*32b0*/  LDC.64 R4, c[0x0][0x3a0] ;  /* 0x0000e800ff047b82 */ /* 0x020e220000000a00 */
[----:B------:R-:W-:-:S05]  /*32c0*/  IMAD.MOV.U32 R7, RZ, RZ, 0x7fffffff ;  /* 0x7fffffffff077424 */ /* 0x000fca00078e00ff */
[----:B0-----:R-:W4:Y:S04]  /*32d0*/  ATOMG.E.INC.STRONG.GPU PT, R4, desc[UR36][R4.64], R7 ;  /* 0x80000007040479a8 */ /* 0x001f2800099ef124 */
[----:B----4-:R0:W-:Y:S02]  /*32e0*/  STS [R3+0xb48], R4 ;  /* 0x000b480403007388 */ /* 0x0101e40000000800 */
.L_x_41:
[----:B------:R-:W-:Y:S05]  /*32f0*/  BSYNC.RECONVERGENT B0 ;  /* 0x0000000000007941 */ /* 0x000fea0003800200 */
.L_x_40:
[----:B------:R-:W-:Y:S06]  /*3300*/  BAR.SYNC.DEFER_BLOCKING 0x0 ;  /* 0x0000000000007b1d */ /* 0x000fec0000010000 */
[----:B------:R-:W4:Y:S01]  /*3310*/  LDCU UR4, c[0x0][0x3b0] ;  /* 0x00007600ff0477ac */ /* 0x000f220008000800 */
[----:B01-3--:R-:W4:Y:S02]  /*3320*/  LDS R3, [R3+0xb48] ;  /* 0x000b480003037984 */ /* 0x00bf240000000800 */
[C---:B----4-:R-:W-:Y:S02]  /*3330*/  ISETP.GE.AND P0, PT, R3.reuse, UR4, PT ;  /* 0x0000000403007c0c */ /* 0x050fe4000bf06270 */
[----:B------:R-:W-:-:S11]  /*3340*/  R2UR UR40, R3 ;  /* 0x00000000032872ca */ /* 0x000fd600000e0000 */
[----:B------:R-:W-:Y:S05]  /*3350*/  @!P0 BRA `(.L_x_42) ;  /* 0xffffffcc00e08947 */ /* 0x000fea000383ffff */
[----:B------:R-:W-:Y:S05]  /*3360*/  EXIT ;  /* 0x000000000000794d */ /* 0x000fea0003800000 */
.L_x_28:
[----:B------:R-:W-:Y:S01]  /*3370*/  IMAD.MOV.U32 R12, RZ, RZ, 0x1 ;  /* 0x00000001ff0c7424 */ /* 0x000fe200078e00ff */
[----:B------:R-:W-:Y:S01]  /*3380*/  ISETP.GE.AND P2, PT, R4, 0x1, PT ;  /* 0x000000010400780c */ /* 0x000fe20003f46270 */
[----:B------:R-:W-:Y:S02]  /*3390*/  IMAD.MOV.U32 R11, RZ, RZ, RZ ;  /* 0x000000ffff0b7224 */ /* 0x000fe400078e00ff */
[----:B------:R-:W-:-:S10]  /*33a0*/  IMAD.MOV.U32 R15, RZ, RZ, -0x1 ;  /* 0xffffffffff0f7424 */ /* 0x000fd400078e00ff */
[----:B------:R-:W-:Y:S05]  /*33b0*/  WARPSYNC.COLLECTIVE R15, `(.L_x_43) ;  /* 0x000000000f087348 */ /* 0x000fea0003c00000 */
[----:B------:R0:W1:Y:S02]  /*33c0*/  SHFL.UP P6, R14, R13, R12, R11 ;  /* 0x0400000c0d0e7389 */ /* 0x00006400000c000b */
[----:B01----:R-:W-:Y:S05]  /*33d0*/  ENDCOLLECTIVE ;  /* 0x000000000000791b */ /* 0x003fea0003800000 */
.L_x_43:
[----:B------:R-:W-:-:S04]  /*33e0*/  SHF.R.U32.HI R39, RZ, 0x8, R14 ;  /* 0x00000008ff277819 */ /* 0x000fc8000001160e */
[----:B------:R-:W-:-:S05]  /*33f0*/  LOP3.LUT R40, R39, 0xff, RZ, 0xc0, !PT ;  /* 0x000000ff27287812 */ /* 0x000fca00078ec0ff */
[C---:B------:R-:W-:Y:S01]  /*3400*/  IMAD.IADD R39, R1.reuse, 0x1, R40 ;  /* 0x0000000101277824 */ /* 0x040fe200078e0228 */
[----:B------:R-:W-:Y:S02]  /*3410*/  LOP3.LUT R40, R14, 0xff, RZ, 0xc0, !PT ;  /* 0x000000ff0e287812 */ /* 0x000fe400078ec0ff */
[----:B------:R-:W-:Y:S02]  /*3420*/  SHF.R.U32.HI R14, RZ, 0x10, R14 ;  /* 0x00000010ff0e7819 */ /* 0x000fe4000001160e */
[----:B------:R-:W2:Y:S01]  /*3430*/  @P2 LDL.U8 R30, [R39] ;  /* 0x00000000271e2983 */ /* 0x000ea20000100000 */
[----:B------:R-:W-:Y:S01]  /*3440*/  IMAD.IADD R40, R1, 0x1, R40 ;  /* 0x0000000101287824 */ /* 0x000fe200078e0228 */
[----:B------:R-:W-:-:S04]  /*3450*/  LOP3.LUT R14, R14, 0xff, RZ, 0xc0, !PT ;  /* 0x000000ff0e0e7812 */ /* 0x000fc800078ec0ff */
[----:B------:R-:W3:Y:S01]  /*3460*/  @P2 LDL.U8 R31, [R40] ;  /* 0x00000000281f2983 */ /* 0x000ee20000100000 */
        /* <DEDUP_REMOVED lines=8> */
[----:B------:R0:W-:Y:S01]  /*34f0*/  STL [R1], R14 ;  /* 0x0000000e01007387 */ /* 0x0001e20000100800 */
[----:B------:R-:W-:-:S05]  /*3500*/  LOP3.LUT R11, R11, 0xff0000, RZ, 0xc0, !PT ;  /* 0x00ff00000b0b7812 */ /* 0x000fca00078ec0ff */
[----:B------:R-:W-:Y:S01]  /*3510*/  IMAD R12, R12, 0x100, R11 ;  /* 0x000001000c0c7824 */ /* 0x000fe200078e020b */
[----:B------:R-:W-:-:S05]  /*3520*/  LOP3.LUT R11, R31, 0xff, RZ, 0xc0, !PT ;  /* 0x000000ff1f0b7812 */ /* 0x000fca00078ec0ff */
[----:B------:R-:W-:Y:S02]  /*3530*/  IMAD.IADD R11, R11, 0x1, R12 ;  /* 0x000000010b0b7824 */ /* 0x000fe400078e020c */
[----:B------:R-:W-:Y:S02]  /*3540*/  IMAD.MOV.U32 R12, RZ, RZ, 0x2 ;  /* 0x00000002ff0c7424 */ /* 0x000fe400078e00ff */
[----:B------:R-:W-:Y:S02]  /*3550*/  IMAD R13, R32, 0x1000000, R11 ;  /* 0x01000000200d7824 */ /* 0x000fe400078e020b */
[----:B0-----:R-:W-:-:S07]  /*3560*/  IMAD.MOV.U32 R11, RZ, RZ, RZ ;  /* 0x000000ffff0b7224 */ /* 0x001fce00078e00ff */
[----:B------:R-:W-:Y:S05]  /*3570*/  WARPSYNC.COLLECTIVE R15, `(.L_x_44) ;  /* 0x000000000f087348 */ /* 0x000fea0003c00000 */
[----:B------:R0:W1:Y:S02]  /*3580*/  SHFL.UP P6, R14, R13, R12, R11 ;  /* 0x0400000c0d0e7389 */ /* 0x00006400000c000b */
[----:B01----:R-:W-:Y:S05]  /*3590*/  ENDCOLLECTIVE ;  /* 0x000000000000791b */ /* 0x003fea0003800000 */
.L_x_44:
        /* <DEDUP_REMOVED lines=28> */
.L_x_45:
        /* <DEDUP_REMOVED lines=28> */
.L_x_46:
        /* <DEDUP_REMOVED lines=28> */
.L_x_47:
        /* <DEDUP_REMOVED lines=8> */
[----:B------:R-:W2:Y:S01]  /*3b60*/  @P2 LDL.U8 R31, [R40] ;  /* 0x00000000281f2983 */ /* 0x000ea20000100000 */
[----:B------:R-:W-:-:S05]  /*3b70*/  IMAD.IADD R13, R1, 0x1, R14 ;  /* 0x00000001010d7824 */ /* 0x000fca00078e020e */
[----:B------:R-:W3:Y:S01]  /*3b80*/  @P2 LDL.U8 R5, [R13] ;  /* 0x000000000d052983 */ /* 0x000ee20000100000 */
[----:B------:R-:W-:-:S05]  /*3b90*/  LOP3.LUT R14, R34, 0xff, RZ, 0xc0, !PT ;  /* 0x000000ff220e7812 */ /* 0x000fca00078ec0ff */
[----:B------:R-:W-:Y:S01]  /*3ba0*/  IMAD.IADD R14, R1, 0x1, R14 ;  /* 0x00000001010e7824 */ /* 0x000fe200078e020e */
[----:B--2---:R-:W-:Y:S02]  /*3bb0*/  PRMT R12, R30, 0x7604, R31 ;  /* 0x000076041e0c7816 */ /* 0x004fe4000000001f */
[----:B------:R-:W-:-:S03]  /*3bc0*/  LOP3.LUT R31, R31, 0xff, RZ, 0xc0, !PT ;  /* 0x000000ff1f1f7812 */ /* 0x000fc600078ec0ff */
[----:B------:R0:W-:Y:S01]  /*3bd0*/  STL.U16 [R1+0x4], R12 ;  /* 0x0000040c01007387 */ /* 0x0001e20000100400 */
[----:B---3--:R-:W-:Y:S01]  /*3be0*/  IMAD.U32 R11, R5, 0x10000, RZ ;  /* 0x00010000050b7824 */ /* 0x008fe200078e00ff */
[----:B------:R-:W-:Y:S02]  /*3bf0*/  PRMT R30, R30, 0x7604, R31 ;  /* 0x000076041e1e7816 */ /* 0x000fe4000000001f */
[----:B------:R1:W-:Y:S02]  /*3c00*/  STL.U8 [R1+0x6], R5 ;  /* 0x0000060501007387 */ /* 0x0003e40000100000 */
[----:B------:R-:W-:Y:S02]  /*3c10*/  LOP3.LUT R11, R11, 0xff0000, RZ, 0xc0, !PT ;  /* 0x00ff00000b0b7812 */ /* 0x000fe400078ec0ff */
[----:B------:R-:W2:Y:S03]  /*3c20*/  LDL.U8 R14, [R14+0x4] ;  /* 0x000004000e0e7983 */ /* 0x000ea60000100000 */
[----:B------:R-:W-:Y:S01]  /*3c30*/  IMAD.IADD R11, R11, 0x1, R30 ;  /* 0x000000010b0b7824 */ /* 0x000fe200078e021e */
[----:B------:R-:W-:-:S05]  /*3c40*/  LOP3.LUT R30, R33, 0xff, RZ, 0xc0, !PT ;  /* 0x000000ff211e7812 */ /* 0x000fca00078ec0ff */
[----:B------:R-:W-:-:S05]  /*3c50*/  IMAD.IADD R30, R1, 0x1, R30 ;  /* 0x00000001011e7824 */ /* 0x000fca00078e021e */
[----:B------:R-:W2:Y:S01]  /*3c60*/  LDL.U8 R13, [R30+0x4] ;  /* 0x000004001e0d7983 */ /* 0x000ea20000100000 */
[----:B0-----:R-:W-:-:S05]  /*3c70*/  LOP3.LUT R12, R38, 0xff, RZ, 0xc0, !PT ;  /* 0x000000ff260c7812 */ /* 0x001fca00078ec0ff */
[----:B------:R-:W-:-:S06]  /*3c80*/  IMAD.IADD R31, R1, 0x1, R12 ;  /* 0x00000001011f7824 */ /* 0x000fcc00078e020c */
[----:B------:R-:W5:Y:S01]  /*3c90*/  LDL.U8 R31, [R31+0x4] ;  /* 0x000004001f1f7983 */ /* 0x000f620000100000 */
[----:B------:R-:W-:Y:S02]  /*3ca0*/  IMAD.MOV.U32 R12, RZ, RZ, 0x1f ;  /* 0x0000001fff0c7424 */ /* 0x000fe400078e00ff */
[----:B--2---:R-:W-:Y:S02]  /*3cb0*/  IMAD R40, R13, 0x100, R14 ;  /* 0x000001000d287824 */ /* 0x004fe400078e020e */
[----:B------:R-:W-:Y:S02]  /*3cc0*/  IMAD R13, R32, 0x1000000, R11 ;  /* 0x01000000200d7824 */ /* 0x000fe400078e020b */
[----:B-1----:R-:W-:-:S07]  /*3cd0*/  IMAD.MOV.U32 R11, RZ, RZ, 0x1f ;  /* 0x0000001fff0b7424 */ /* 0x002fce00078e00ff */
[----:B-----5:R-:W-:Y:S05]  /*3ce0*/  WARPSYNC.COLLECTIVE R15, `(.L_x_48) ;  /* 0x000000000f087348 */ /* 0x020fea0003c00000 */
[----:B------:R0:W1:Y:S02]  /*3cf0*/  SHFL.IDX P6, R14, R13, R12, R11 ;  /* 0x0000000c0d0e7389 */ /* 0x00006400000c000b */
[----:B01---5:R-:W-:Y:S05]  /*3d00*/  ENDCOLLECTIVE ;  /* 0x000000000000791b */ /* 0x023fea0003800000 */
.L_x_48:
[----:B------:R-:W-:-:S04]  /*3d10*/  IMAD R5, R31, 0x10000, R40 ;  /* 0x000100001f057824 */ /* 0x000fc800078e0228 */
[----:B------:R-:W-:-:S04]  /*3d20*/  IMAD R32, R32, 0x1000000, R5 ;  /* 0x0100000020207824 */ /* 0x000fc800078e0205 */
[----:B------:R-:W-:Y:S02]  /*3d30*/  IMAD.MOV.U32 R13, RZ, RZ, R32 ;  /* 0x000000ffff0d7224 */ /* 0x000fe400078e0020 */
[----:B------:R-:W-:Y:S02]  /*3d40*/  IMAD.MOV.U32 R12, RZ, RZ, 0x1 ;  /* 0x00000001ff0c7424 */ /* 0x000fe400078e00ff */
[----:B------:R-:W-:Y:S02]  /*3d50*/  IMAD.MOV.U32 R11, RZ, RZ, RZ ;  /* 0x000000ffff0b7224 */ /* 0x000fe400078e00ff */
[----:B------:R-:W-:-:S07]  /*3d60*/  IMAD.MOV.U32 R5, RZ, RZ, R14 ;  /* 0x000000ffff057224 */ /* 0x000fce00078e000e */
[----:B------:R-:W-:Y:S05]  /*3d70*/  WARPSYNC.COLLECTIVE R15, `(.L_x_49) ;  /* 0x000000000f087348 */ /* 0x000fea0003c00000 */
[----:B------:R0:W1:Y:S02]  /*3d80*/  SHFL.UP P6, R14, R13, R12, R11 ;  /* 0x0400000c0d0e7389 */ /* 0x00006400000c000b */
[----:B01----:R-:W-:Y:S05]  /*3d90*/  ENDCOLLECTIVE ;  /* 0x000000000000791b */ /* 0x003fea0003800000 */
.L_x_49:
[----:B------:R-:W-:Y:S05]  /*3da0*/  BRA `(.L_x_50) ;  /* 0xffffffd800f07947 */ /* 0x000fea000383ffff */
.L_x_30:
[----:B------:R-:W-:Y:S02]  /*3db0*/  IMAD.MOV.U32 R13, RZ, RZ, R0 ;  /* 0x000000ffff0d7224 */ /* 0x000fe400078e0000 */
[----:B------:R-:W-:Y:S02]  /*3dc0*/  IMAD.MOV.U32 R12, RZ, RZ, 0x1 ;  /* 0x00000001ff0c7424 */ /* 0x000fe400078e00ff */
[----:B------:R-:W-:Y:S02]  /*3dd0*/  IMAD.MOV.U32 R11, RZ, RZ, RZ ;  /* 0x000000ffff0b7224 */ /* 0x000fe400078e00ff */
[----:B------:R-:W-:-:S07]  /*3de0*/  IMAD.MOV.U32 R15, RZ, RZ, -0x1 ;  /* 0xffffffffff0f7424 */ /* 0x000fce00078e00ff */
[----:B------:R-:W-:Y:S05]  /*3df0*/  WARPSYNC.COLLECTIVE R15, `(.L_x_51) ;  /* 0x000000000f087348 */ /* 0x000fea0003c00000 */
[----:B------:R0:W1:Y:S02]  /*3e00*/  SHFL.UP P6, R14, R13, R12, R11 ;  /* 0x0400000c0d0e7389 */ /* 0x00006400000c000b */
[----:B01----:R-:W-:Y:S05]  /*3e10*/  ENDCOLLECTIVE ;  /* 0x000000000000791b */ /* 0x003fea0003800000 */
.L_x_51:
[----:B------:R-:W-:Y:S01]  /*3e20*/  IMAD.MOV.U32 R12, RZ, RZ, 0x2 ;  /* 0x00000002ff0c7424 */ /* 0x000fe200078e00ff */
[----:B------:R-:W-:Y:S01]  /*3e30*/  PLOP3.LUT P0, PT, P6, PT, PT, 0x80, 0x8 ;  /* 0x000000000008781c */ /* 0x000fe2000370f070 */
[----:B------:R-:W-:-:S12]  /*3e40*/  IMAD.MOV.U32 R5, RZ, RZ, R14 ;  /* 0x000000ffff057224 */ /* 0x000fd800078e000e */
[----:B------:R-:W-:-:S04]  /*3e50*/  @P0 IMAD.IADD R5, R0, 0x1, R5 ;  /* 0x0000000100050824 */ /* 0x000fc800078e0205 */
[----:B------:R-:W-:-:S07]  /*3e60*/  IMAD.MOV.U32 R13, RZ, RZ, R5 ;  /* 0x000000ffff0d7224 */ /* 0x000fce00078e0005 */
[----:B------:R-:W-:Y:S05]  /*3e70*/  WARPSYNC.COLLECTIVE R15, `(.L_x_52) ;  /* 0x000000000f087348 */ /* 0x000fea0003c00000 */
[----:B------:R0:W1:Y:S02]  /*3e80*/  SHFL.UP P6, R14, R13, R12, R11 ;  /* 0x0400000c0d0e7389 */ /* 0x00006400000c000b */
[----:B01----:R-:W-:Y:S05]  /*3e90*/  ENDCOLLECTIVE ;  /* 0x000000000000791b */ /* 0x003fea0003800000 */
.L_x_52:
        /* <DEDUP_REMOVED lines=8> */
.L_x_53:
        /* <DEDUP_REMOVED lines=8> */
.L_x_54:
        /* <DEDUP_REMOVED lines=8> */
.L_x_55:
[----:B------:R-:W-:Y:S02]  /*4020*/  IMAD.MOV.U32 R12, RZ, RZ, 0x1f ;  /* 0x0000001fff0c7424 */ /* 0x000fe400078e00ff */
[----:B------:R-:W-:Y:S01]  /*4030*/  IMAD.MOV.U32 R11, RZ, RZ, 0x1f ;  /* 0x0000001fff0b7424 */ /* 0x000fe200078e00ff */
[----:B------:R-:W-:Y:S01]  /*4040*/  PLOP3.LUT P0, PT, P6, PT, PT, 0x80, 0x8 ;  /* 0x000000000008781c */ /* 0x000fe2000370f070 */
[----:B------:R-:W-:-:S12]  /*4050*/  IMAD.MOV.U32 R9, RZ, RZ, R14 ;  /* 0x000000ffff097224 */ /* 0x000fd800078e000e */
[----:B------:R-:W-:-:S04]  /*4060*/  @P0 IMAD.IADD R9, R6, 0x1, R9 ;  /* 0x0000000106090824 */ /* 0x000fc800078e0209 */
[----:B------:R-:W-:-:S07]  /*4070*/  IMAD.MOV.U32 R13, RZ, RZ, R9 ;  /* 0x000000ffff0d7224 */ /* 0x000fce00078e0009 */
[----:B------:R-:W-:Y:S05]  /*4080*/  WARPSYNC.COLLECTIVE R15, `(.L_x_56) ;  /* 0x000000000f087348 */ /* 0x000fea0003c00000 */
[----:B------:R0:W1:Y:S02]  /*4090*/  SHFL.IDX P6, R14, R13, R12, R11 ;  /* 0x0000000c0d0e7389 */ /* 0x00006400000c000b */
[----:B01----:R-:W-:Y:S05]  /*40a0*/  ENDCOLLECTIVE ;  /* 0x000000000000791b */ /* 0x003fea0003800000 */
.L_x_56:
[----:B------:R-:W-:Y:S05]  /*40b0*/  BRA `(.L_x_57) ;  /* 0xffffffe800387947 */ /* 0x000fea000383ffff */
.L_x_58:
        /* <DEDUP_REMOVED lines=12> */
.L_x_96:


//--------------------- .text._Z21remove_empty_elementsPPiS_S0_iPlS1_S_S_S_S_i --------------------------
	.section	.text._Z21remove_empty_elementsPPiS_S0_iPlS1_S_S_S_S_i,"ax",@progbits
	.align	128
        .global         _Z21remove_empty_elementsPPiS_S0_iPlS1_S_S_S_S_i
        .type           _Z21remove_empty_elementsPPiS_S0_iPlS1_S_S_S_S_i,@function
        .size           _Z21remove_empty_elementsPPiS_S0_iPlS1_S_S_S_S_i,(.L_x_92 - _Z21remove_empty_elementsPPiS_S0_iPlS1_S_S_S_S_i)
        .other          _Z21remove_empty_elementsPPiS_S0_iPlS1_S_S_S_S_i,@"STO_CUDA_ENTRY STV_DEFAULT"
_Z21remove_empty_elementsPPiS_S0_iPlS1_S_S_S_S_i:
.text._Z21remove_empty_elementsPPiS_S0_iPlS1_S_S_S_S_i:
[----:B------:R-:W0:Y:S01]  /*0000*/  LDC R1, c[0x0][0x37c] ;  /* 0x0000df00ff017b82 */ /* 0x000e220000000800 */
[----:B------:R-:W1:Y:S01]  /*0010*/  S2R R22, SR_TID.X ;  /* 0x0000000000167919 */ /* 0x000e620000002100 */
[----:B------:R-:W2:Y:S01]  /*0020*/  LDCU.64 UR36, c[0x0][0x358] ;  /* 0x00006b00ff2477ac */ /* 0x000ea20008000a00 */
[----:B------:R-:W-:Y:S01]  /*0030*/  BSSY.RECONVERGENT B0, `(.L_x_59) ;  /* 0x000000a000007945 */ /* 0x000fe20003800200 */
[----:B-1----:R-:W-:-:S13]  /*0040*/  ISETP.NE.AND P0, PT, R22, RZ, PT ;  /* 0x000000ff1600720c */ /* 0x002fda0003f05270 */
[----:B--2---:R-:W-:Y:S05]  /*0050*/  @P0 BRA `(.L_x_60) ;  /* 0x00000000001c0947 */ /* 0x004fea0003800000 */
[----:B------:R-:W1:Y:S01]  /*0060*/  LDC.64 R2, c[0x0][0x3a0] ;  /* 0x0000e800ff027b82 */ /* 0x000e620000000a00 */
[----:B------:R-:W-:-:S05]  /*0070*/  IMAD.MOV.U32 R5, RZ, RZ, 0x7fffffff ;  /* 0x7fffffffff057424 */ /* 0x000fca00078e00ff */
[----:B-1----:R-:W2:Y:S02]  /*0080*/  ATOMG.E.INC.STRONG.GPU PT, R2, desc[UR36][R2.64], R5 ;  /* 0x80000005020279a8 */ /* 0x002ea400099ef124 */
[----:B------:R-:W1:Y:S01]  /*0090*/  S2UR UR5, SR_CgaCtaId ;  /* 0x00000000000579c3 */ /* 0x000e620000008800 */
[----:B------:R-:W-:Y:S02]  /*00a0*/  UMOV UR4, 0x400 ;  /* 0x0000040000047882 */ /* 0x000fe40000000000 */
[----:B-1----:R-:W-:-:S09]  /*00b0*/  ULEA UR4, UR5, UR4, 0x18 ;  /* 0x0000000405047291 */ /* 0x002fd2000f8ec0ff */
[----:B--2---:R1:W-:Y:S03]  /*00c0*/  STS [UR4], R2 ;  /* 0x00000002ff007988 */ /* 0x0043e60008000804 */
.L_x_60:
[----:B------:R-:W-:Y:S05]  /*00d0*/  BSYNC.RECONVERGENT B0 ;  /* 0x0000000000007941 */ /* 0x000fea0003800200 */
.L_x_59:
[----:B------:R-:W2:Y:S08]  /*00e0*/  S2UR UR5, SR_CgaCtaId ;  /* 0x00000000000579c3 */ /* 0x000eb00000008800 */
[----:B------:R-:W-:Y:S06]  /*00f0*/  BAR.SYNC.DEFER_BLOCKING 0x0 ;  /* 0x0000000000007b1d */ /* 0x000fec0000010000 */
[----:B------:R-:W-:-:S02]  /*0100*/  UMOV UR4, 0x400 ;  /* 0x0000040000047882 */ /* 0x000fc40000000000 */
[----:B--2---:R-:W-:-:S09]  /*0110*/  ULEA UR4, UR5, UR4, 0x18 ;  /* 0x0000000405047291 */ /* 0x004fd2000f8ec0ff */
[----:B------:R-:W2:Y:S02]  /*0120*/  LDS R0, [UR4] ;  /* 0x00000004ff007984 */ /* 0x000ea40008000800 */
[----:B------:R-:W2:Y:S02]  /*0130*/  LDCU UR4, c[0x0][0x398] ;  /* 0x00007300ff0477ac */ /* 0x000ea40008000800 */
[----:B--2---:R-:W-:-:S13]  /*0140*/  ISETP.GE.AND P0, PT, R0, UR4, PT ;  /* 0x0000000400007c0c */ /* 0x004fda000bf06270 */
[----:B------:R-:W-:Y:S05]  /*0150*/  @P0 BRA `(.L_x_61) ;  /* 0x0000000000ec0947 */ /* 0x000fea0003800000 */
.L_x_67:
[----:B------:R-:W-:Y:S01]  /*0160*/  ISETP.NE.AND P0, PT, R22, RZ, PT ;  /* 0x000000ff1600720c */ /* 0x000fe20003f05270 */
[----:B-1-3--:R-:W1:Y:S08]  /*0170*/  LDC.64 R2, c[0x0][0x388] ;  /* 0x0000e200ff027b82 */ /* 0x00ae700000000a00 */
[----:B--2--5:R-:W2:Y:S08]  /*0180*/  LDC.64 R4, c[0x0][0x390] ;  /* 0x0000e400ff047b82 */ /* 0x024eb00000000a00 */
[----:B------:R-:W3:Y:S01]  /*0190*/  @!P0 LDC.64 R6, c[0x0][0x3b0] ;  /* 0x0000ec00ff068b82 */ /* 0x000ee20000000a00 */
[----:B-1----:R-:W-:-:S06]  /*01a0*/  IMAD.WIDE R2, R0, 0x4, R2 ;  /* 0x0000000400027825 */ /* 0x002fcc00078e0202 */
[----:B------:R-:W4:Y:S01]  /*01b0*/  LDG.E R3, desc[UR36][R2.64] ;  /* 0x0000002402037981 */ /* 0x000f22000c1e1900 */
[----:B---3--:R-:W-:-:S06]  /*01c0*/  @!P0 IMAD.WIDE R6, R0, 0x4, R6 ;  /* 0x0000000400068825 */ /* 0x008fcc00078e0206 */
[----:B------:R-:W3:Y:S01]  /*01d0*/  @!P0 LDG.E R6, desc[UR36][R6.64] ;  /* 0x0000002406068981 */ /* 0x000ee2000c1e1900 */
[----:B--2---:R-:W-:Y:S01]  /*01e0*/  IMAD.WIDE R4, R0, 0x8, R4 ;  /* 0x0000000800047825 */ /* 0x004fe200078e0204 */
[----:B------:R-:W1:Y:S01]  /*01f0*/  @!P0 S2R R9, SR_CgaCtaId ;  /* 0x0000000000098919 */ /* 0x000e620000008800 */
[----:B------:R-:W-:Y:S01]  /*0200*/  @!P0 MOV R0, 0x400 ;  /* 0x0000040000008802 */ /* 0x000fe20000000f00 */
[----:B------:R-:W-:Y:S03]  /*0210*/  BSSY.RECONVERGENT B0, `(.L_x_62) ;  /* 0x000001c000007945 */ /* 0x000fe60003800200 */
[----:B------:R-:W5:Y:S01]  /*0220*/  LDG.E.64 R4, desc[UR36][R4.64] ;  /* 0x0000002404047981 */ /* 0x000f62000c1e1b00 */
[----:B-1----:R-:W-:Y:S02]  /*0230*/  @!P0 LEA R9, R9, R0, 0x18 ;  /* 0x0000000009098211 */ /* 0x002fe400078ec0ff */
[----:B----4-:R-:W-:-:S03]  /*0240*/  ISETP.GE.AND P1, PT, R22, R3, PT ;  /* 0x000000031600720c */ /* 0x010fc60003f26270 */
[----:B---3--:R1:W-:Y:S01]  /*0250*/  @!P0 STS [R9+0x4], R6 ;  /* 0x0000040609008388 */ /* 0x0083e20000000800 */
[----:B------:R-:W-:Y:S09]  /*0260*/  BAR.SYNC.DEFER_BLOCKING 0x0 ;  /* 0x0000000000007b1d */ /* 0x000ff20000010000 */
[----:B------:R-:W-:Y:S05]  /*0270*/  @P1 BRA `(.L_x_63) ;  /* 0x0000000000541947 */ /* 0x000fea0003800000 */
[----:B------:R-:W2:Y:S01]  /*0280*/  S2UR UR5, SR_CgaCtaId ;  /* 0x00000000000579c3 */ /* 0x000ea20000008800 */
[----:B------:R-:W-:Y:S01]  /*0290*/  UMOV UR4, 0x400 ;  /* 0x0000040000047882 */ /* 0x000fe20000000000 */
[----:B-----5:R-:W-:-:S04]  /*02a0*/  IMAD.WIDE.U32 R4, R22, 0x4, R4 ;  /* 0x0000000416047825 */ /* 0x020fc800078e0004 */
[----:B------:R-:W-:Y:S02]  /*02b0*/  IMAD.MOV.U32 R2, RZ, RZ, R4 ;  /* 0x000000ffff027224 */ /* 0x000fe400078e0004 */
[----:B-1----:R-:W1:Y:S01]  /*02c0*/  LDC.64 R8, c[0x0][0x3b8] ;  /* 0x0000ee00ff087b82 */ /* 0x002e620000000a00 */
[----:B------:R-:W-:Y:S02]  /*02d0*/  IMAD.MOV.U32 R13, RZ, RZ, R5 ;  /* 0x000000ffff0d7224 */ /* 0x000fe400078e0005 */
[----:B------:R-:W-:Y:S01]  /*02e0*/  IMAD.MOV.U32 R0, RZ, RZ, R22 ;  /* 0x000000ffff007224 */ /* 0x000fe200078e0016 */
[----:B--2---:R-:W-:-:S09]  /*02f0*/  ULEA UR4, UR5, UR4, 0x18 ;  /* 0x0000000405047291 */ /* 0x004fd2000f8ec0ff */
[----:B------:R-:W2:Y:S02]  /*0300*/  LDS R7, [UR4+0x4] ;  /* 0x00000404ff077984 */ /* 0x000ea40008000800 */
[----:B-12---:R-:W-:-:S07]  /*0310*/  IMAD.IADD R11, R7, 0x1, R22 ;  /* 0x00000001070b7824 */ /* 0x006fce00078e0216 */
.L_x_64:
[----:B--2---:R-:W-:Y:S02]  /*0320*/  IMAD.MOV.U32 R7, RZ, RZ, R13 ;  /* 0x000000ffff077224 */ /* 0x004fe400078e000d */
[----:B------:R-:W-:-:S05]  /*0330*/  IMAD.MOV.U32 R6, RZ, RZ, R2 ;  /* 0x000000ffff067224 */ /* 0x000fca00078e0002 */
[----:B------:R-:W2:Y:S01]  /*0340*/  LD.E R7, desc[UR36][R6.64] ;  /* 0x0000002406077980 */ /* 0x000ea2000c101900 */
[----:B------:R-:W-:Y:S01]  /*0350*/  IMAD.WIDE R4, R11, 0x4, R8 ;  /* 0x000000040b047825 */ /* 0x000fe200078e0208 */
[----:B------:R-:W-:-:S03]  /*0360*/  IADD3 R2, P2, PT, R2, 0x580, RZ ;  /* 0x0000058002027810 */ /* 0x000fc60007f5e0ff */
[----:B------:R-:W-:Y:S02]  /*0370*/  VIADD R0, R0, 0x160 ;  /* 0x0000016000007836 */ /* 0x000fe40000000000 */
[----:B------:R-:W-:Y:S02]  /*0380*/  VIADD R11, R11, 0x160 ;  /* 0x000001600b0b7836 */ /* 0x000fe40000000000 */
[----:B------:R-:W-:Y:S01]  /*0390*/  IMAD.X R13, RZ, RZ, R13, P2 ;  /* 0x000000ffff0d7224 */ /* 0x000fe200010e060d */
[----:B------:R-:W-:Y:S01]  /*03a0*/  ISETP.GE.AND P1, PT, R0, R3, PT ;  /* 0x000000030000720c */ /* 0x000fe20003f26270 */
[----:B--2---:R2:W-:-:S12]  /*03b0*/  STG.E desc[UR36][R4.64], R7 ;  /* 0x0000000704007986 */ /* 0x0045d8000c101924 */
[----:B------:R-:W-:Y:S05]  /*03c0*/  @!P1 BRA `(.L_x_64) ;  /* 0xfffffffc00d49947 */ /* 0x000fea000383ffff */
.L_x_63:
[----:B------:R-:W-:Y:S05]  /*03d0*/  BSYNC.RECONVERGENT B0 ;  /* 0x0000000000007941 */ /* 0x000fea0003800200 */
.L_x_62:
[----:B------:R-:W-:Y:S06]  /*03e0*/  BAR.SYNC.DEFER_BLOCKING 0x0 ;  /* 0x0000000000007b1d */ /* 0x000fec0000010000 */
[----:B------:R-:W-:Y:S04]  /*03f0*/  BSSY.RECONVERGENT B0, `(.L_x_65) ;  /* 0x0000009000007945 */ /* 0x000fe80003800200 */
[----:B------:R-:W-:Y:S05]  /*0400*/  @P0 BRA `(.L_x_66) ;  /* 0x00000000001c0947 */ /* 0x000fea0003800000 */
[----:B------:R-:W3:Y:S01]  /*0410*/  LDC.64 R2, c[0x0][0x3a0] ;  /* 0x0000e800ff027b82 */ /* 0x000ee20000000a00 */
[----:B--2--5:R-:W-:-:S05]  /*0420*/  IMAD.MOV.U32 R5, RZ, RZ, 0x7fffffff ;  /* 0x7fffffffff057424 */ /* 0x024fca00078e00ff */
[----:B---3--:R-:W2:Y:S02]  /*0430*/  ATOMG.E.INC.STRONG.GPU PT, R2, desc[UR36][R2.64], R5 ;  /* 0x80000005020279a8 */ /* 0x008ea400099ef124 */
[----:B------:R-:W3:Y:S01]  /*0440*/  S2UR UR5, SR_CgaCtaId ;  /* 0x00000000000579c3 */ /* 0x000ee20000008800 */
[----:B------:R-:W-:Y:S02]  /*0450*/  UMOV UR4, 0x400 ;  /* 0x0000040000047882 */ /* 0x000fe40000000000 */
[----:B---3--:R-:W-:-:S09]  /*0460*/  ULEA UR4, UR5, UR4, 0x18 ;  /* 0x0000000405047291 */ /* 0x008fd2000f8ec0ff */
[----:B--2---:R3:W-:Y:S03]  /*0470*/  STS [UR4], R2 ;  /* 0x00000002ff007988 */ /* 0x0047e60008000804 */
.L_x_66:
[----:B------:R-:W-:Y:S05]  /*0480*/  BSYNC.RECONVERGENT B0 ;  /* 0x0000000000007941 */ /* 0x000fea0003800200 */
.L_x_65:
[----:B------:R-:W4:Y:S08]  /*0490*/  S2UR UR5, SR_CgaCtaId ;  /* 0x00000000000579c3 */ /* 0x000f300000008800 */
[----:B------:R-:W-:Y:S06]  /*04a0*/  BAR.SYNC.DEFER_BLOCKING 0x0 ;  /* 0x0000000000007b1d */ /* 0x000fec0000010000 */
[----:B------:R-:W-:-:S02]  /*04b0*/  UMOV UR4, 0x400 ;  /* 0x0000040000047882 */ /* 0x000fc40000000000 */
[----:B----4-:R-:W-:-:S09]  /*04c0*/  ULEA UR4, UR5, UR4, 0x18 ;  /* 0x0000000405047291 */ /* 0x010fd2000f8ec0ff */
[----:B------:R-:W4:Y:S02]  /*04d0*/  LDS R0, [UR4] ;  /* 0x00000004ff007984 */ /* 0x000f240008000800 */
[----:B------:R-:W4:Y:S02]  /*04e0*/  LDCU UR4, c[0x0][0x398] ;  /* 0x00007300ff0477ac */ /* 0x000f240008000800 */
[----:B----4-:R-:W-:-:S13]  /*04f0*/  ISETP.GE.AND P0, PT, R0, UR4, PT ;  /* 0x0000000400007c0c */ /* 0x010fda000bf06270 */
[----:B------:R-:W-:Y:S05]  /*0500*/  @!P0 BRA `(.L_x_67) ;  /* 0xfffffffc00148947 */ /* 0x000fea000383ffff */
.L_x_61:
[----:B-1-3--:R-:W1:Y:S02]  /*0510*/  LDC.64 R2, c[0x0][0x3c8] ;  /* 0x0000f200ff027b82 */ /* 0x00ae640000000a00 */
[----:B-1----:R-:W3:Y:S01]  /*0520*/  LDG.E R19, desc[UR36][R2.64] ;  /* 0x0000002402137981 */ /* 0x002ee2000c1e1900 */
[----:B--2--5:R-:W-:Y:S02]  /*0530*/  IMAD.MOV.U32 R5, RZ, RZ, 0x3914f209 ;  /* 0x3914f209ff057424 */ /* 0x024fe400078e00ff */
[----:B------:R-:W-:-:S04]  /*0540*/  IMAD.MOV.U32 R4, RZ, RZ, 0x45dc0000 ;  /* 0x45dc0000ff047424 */ /* 0x000fc800078e00ff */
[----:B------:R-:W-:-:S04]  /*0550*/  FFMA R4, R5, -R4, 1 ;  /* 0x3f80000005047423 */ /* 0x000fc80000000804 */
[----:B------:R-:W-:Y:S01]  /*0560*/  FFMA R5, R4, R5, 0.0001420454500475898385 ;  /* 0x3914f20904057423 */ /* 0x000fe20000000005 */
[----:B---3--:R-:W-:-:S04]  /*0570*/  I2FP.F32.S32 R0, R19 ;  /* 0x0000001300007245 */ /* 0x008fc80000201400 */
[----:B------:R-:W1:Y:S01]  /*0580*/  FCHK P0, R0, 7040 ;  /* 0x45dc000000007902 */ /* 0x000e620000000000 */
[----:B------:R-:W-:-:S04]  /*0590*/  FFMA R4, R0, R5, RZ ;  /* 0x0000000500047223 */ /* 0x000fc800000000ff */
[----:B------:R-:W-:-:S04]  /*05a0*/  FFMA R6, R4, -7040, R0 ;  /* 0xc5dc000004067823 */ /* 0x000fc80000000000 */
[----:B------:R-:W-:Y:S01]  /*05b0*/  FFMA R4, R5, R6, R4 ;  /* 0x0000000605047223 */ /* 0x000fe20000000004 */
[----:B-1----:R-:W-:Y:S06]  /*05c0*/  @!P0 BRA `(.L_x_68) ;  /* 0x0000000000088947 */ /* 0x002fec0003800000 */
[----:B------:R-:W-:-:S07]  /*05d0*/  MOV R2, 0x5f0 ;  /* 0x000005f000027802 */ /* 0x000fce0000000f00 */
[----:B0-----:R-:W-:Y:S05]  /*05e0*/  CALL.REL.NOINC `($__internal_1_$__cuda_sm3x_div_rn_noftz_f32_slowpath) ;  /* 0x00000004006c7944 */ /* 0x001fea0003c00000 */
.L_x_68:
[----:B------:R-:W1:Y:S02]  /*05f0*/  F2I.CEIL.NTZ R4, R4 ;  /* 0x0000000400047305 */ /* 0x000e64000020b100 */
[----:B-1----:R-:W-:-:S13]  /*0600*/  ISETP.GE.AND P0, PT, R4, 0x1, PT ;  /* 0x000000010400780c */ /* 0x002fda0003f06270 */
[----:B------:R-:W-:Y:S05]  /*0610*/  @!P0 EXIT ;  /* 0x000000000000894d */ /* 0x000fea0003800000 */
[----:B------:R-:W1:Y:S01]  /*0620*/  S2UR UR38, SR_CTAID.X ;  /* 0x00000000002679c3 */ /* 0x000e620000002500 */
[----:B------:R-:W1:Y:S01]  /*0630*/  LDCU UR4, c[0x0][0x360] ;  /* 0x00006c00ff0477ac */ /* 0x000e620008000800 */
[C---:B------:R-:W-:Y:S01]  /*0640*/  ISETP.GE.U32.AND P0, PT, R4.reuse, 0x4, PT ;  /* 0x000000040400780c */ /* 0x040fe20003f06070 */
[----:B------:R-:W-:Y:S01]  /*0650*/  IMAD.MOV.U32 R2, RZ, RZ, RZ ;  /* 0x000000ffff027224 */ /* 0x000fe200078e00ff */
[----:B------:R-:W-:Y:S01]  /*0660*/  LOP3.LUT R18, R4, 0x3, RZ, 0xc0, !PT ;  /* 0x0000000304127812 */ /* 0x000fe200078ec0ff */
[----:B-1----:R-:W-:-:S10]  /*0670*/  UIMAD UR38, UR38, UR4, URZ ;  /* 0x00000004262672a4 */ /* 0x002fd4000f8e02ff */
[----:B------:R-:W-:Y:S05]  /*0680*/  @!P0 BRA `(.L_x_69) ;  /* 0x0000000000e88947 */ /* 0x000fea0003800000 */
[----:B------:R-:W1:Y:S01]  /*0690*/  LDCU.64 UR4, c[0x0][0x380] ;  /* 0x00007000ff0477ac */ /* 0x000e620008000a00 */
[----:B------:R-:W-:Y:S01]  /*06a0*/  LOP3.LUT R2, R4, 0x7ffffffc, RZ, 0xc0, !PT ;  /* 0x7ffffffc04027812 */ /* 0x000fe200078ec0ff */
[----:B------:R-:W-:Y:S01]  /*06b0*/  VIADD R25, R22, UR38 ;  /* 0x0000002616197c36 */ /* 0x000fe20008000000 */
[----:B------:R-:W-:Y:S03]  /*06c0*/  BSSY.RECONVERGENT B7, `(.L_x_69) ;  /* 0x0000036000077945 */ /* 0x000fe60003800200 */
[----:B------:R-:W-:Y:S02]  /*06d0*/  VIADD R24, R25, 0x3700 ;  /* 0x0000370019187836 */ /* 0x000fe40000000000 */
[----:B------:R-:W-:Y:S01]  /*06e0*/  IMAD.MOV R23, RZ, RZ, -R2 ;  /* 0x000000ffff177224 */ /* 0x000fe200078e0a02 */
[----:B-1----:R-:W-:-:S04]  /*06f0*/  UIADD3 UR39, UP0, UPT, UR4, 0x1b800, URZ ;  /* 0x0001b80004277890 */ /* 0x002fc8000ff1e0ff */
[----:B------:R-:W-:-:S12]  /*0700*/  UIADD3.X UR40, UPT, UPT, URZ, UR5, URZ, UP0, !UPT ;  /* 0x00000005ff287290 */ /* 0x000fd800087fe4ff */
.L_x_78:
[----:B------:R-:W-:Y:S01]  /*0710*/  VIADD R0, R24, 0xffffc900 ;  /* 0xffffc90018007836 */ /* 0x000fe20000000000 */
[----:B------:R-:W-:Y:S01]  /*0720*/  BSSY.RECONVERGENT B6, `(.L_x_70) ;  /* 0x000000e000067945 */ /* 0x000fe20003800200 */
[----:B------:R-:W-:Y:S02]  /*0730*/  VIADD R23, R23, 0x4 ;  /* 0x0000000417177836 */ /* 0x000fe40000000000 */
[----:B------:R-:W-:Y:S01]  /*0740*/  IMAD.U32 R16, RZ, RZ, UR39 ;  /* 0x00000027ff107e24 */ /* 0x000fe2000f8e00ff */
[----:B------:R-:W-:Y:S01]  /*0750*/  ISETP.GE.AND P0, PT, R0, R19, PT ;  /* 0x000000130000720c */ /* 0x000fe20003f06270 */
[----:B------:R-:W-:Y:S01]  /*0760*/  IMAD.U32 R17, RZ, RZ, UR40 ;  /* 0x00000028ff117e24 */ /* 0x000fe2000f8e00ff */
[----:B------:R-:W-:Y:S01]  /*0770*/  ISETP.NE.AND P1, PT, R23, RZ, PT ;  /* 0x000000ff1700720c */ /* 0x000fe20003f25270 */
[----:B------:R-:W-:-:S03]  /*0780*/  IMAD.WIDE R16, R25, 0x8, R16 ;  /* 0x0000000819107825 */ /* 0x000fc600078e0210 */
[----:B------:R-:W-:-:S07]  /*0790*/  P2R R26, PR, RZ, 0x2 ;  /* 0x00000002ff1a7803 */ /* 0x000fce0000000000 */
[----:B------:R-:W-:Y:S05]  /*07a0*/  @P0 BRA `(.L_x_71) ;  /* 0x0000000000140947 */ /* 0x000fea0003800000 */
[----:B------:R1:W5:Y:S01]  /*07b0*/  LDG.E.64 R4, desc[UR36][R16.64+-0x1b800] ;  /* 0xfe48002410047981 */ /* 0x000362000c1e1b00 */
[----:B------:R-:W-:-:S06]  /*07c0*/  MOV R6, 0x158 ;  /* 0x0000015800067802 */ /* 0x000fcc0000000f00 */
[----:B------:R-:W2:Y:S02]  /*07d0*/  LDC.64 R6, c[0x4][R6] ;  /* 0x0100000006067b82 */ /* 0x000ea40000000a00 */
[----:B------:R-:W-:-:S07]  /*07e0*/  LEPC R20, `(.L_x_71) ;  /* 0x000000001014794e */ /* 0x000fce0000000000 */
[----:B012--5:R-:W-:Y:S05]  /*07f0*/  CALL.ABS.NOINC R6 ;  /* 0x0000000006007343 */ /* 0x027fea0003c00000 */
.L_x_71:
[----:B------:R-:W-:Y:S05]  /*0800*/  BSYNC.RECONVERGENT B6 ;  /* 0x0000000000067941 */ /* 0x000fea0003800200 */
.L_x_70:
[----:B------:R-:W-:Y:S01]  /*0810*/  VIADD R0, R24, 0xffffe480 ;  /* 0xffffe48018007836 */ /* 0x000fe20000000000 */
[----:B------:R-:W-:Y:S04]  /*0820*/  BSSY.RECONVERGENT B6, `(.L_x_72) ;  /* 0x0000008000067945 */ /* 0x000fe80003800200 */
[----:B------:R-:W-:-:S13]  /*0830*/  ISETP.GE.AND P0, PT, R0, R19, PT ;  /* 0x000000130000720c */ /* 0x000fda0003f06270 */
[----:B------:R-:W-:Y:S05]  /*0840*/  @P0 BRA `(.L_x_73) ;  /* 0x0000000000140947 */ /* 0x000fea0003800000 */
[----:B------:R1:W5:Y:S01]  /*0850*/  LDG.E.64 R4, desc[UR36][R16.64+-0xdc00] ;  /* 0xff24002410047981 */ /* 0x000362000c1e1b00 */
[----:B------:R-:W-:-:S06]  /*0860*/  MOV R6, 0x158 ;  /* 0x0000015800067802 */ /* 0x000fcc0000000f00 */
[----:B------:R-:W2:Y:S02]  /*0870*/  LDC.64 R6, c[0x4][R6] ;  /* 0x0100000006067b82 */ /* 0x000ea40000000a00 */
[----:B------:R-:W-:-:S07]  /*0880*/  LEPC R20, `(.L_x_73) ;  /* 0x000000001014794e */ /* 0x000fce0000000000 */
[----:B012--5:R-:W-:Y:S05]  /*0890*/  CALL.ABS.NOINC R6 ;  /* 0x0000000006007343 */ /* 0x027fea0003c00000 */
.L_x_73:
[----:B------:R-:W-:Y:S05]  /*08a0*/  BSYNC.RECONVERGENT B6 ;  /* 0x0000000000067941 */ /* 0x000fea0003800200 */
.L_x_72:
[----:B------:R-:W-:Y:S01]  /*08b0*/  ISETP.GE.AND P0, PT, R24, R19, PT ;  /* 0x000000131800720c */ /* 0x000fe20003f06270 */
[----:B------:R-:W-:-:S12]  /*08c0*/  BSSY.RECONVERGENT B6, `(.L_x_74) ;  /* 0x0000007000067945 */ /* 0x000fd80003800200 */
[----:B------:R-:W-:Y:S05]  /*08d0*/  @P0 BRA `(.L_x_75) ;  /* 0x0000000000140947 */ /* 0x000fea0003800000 */
[----:B------:R1:W5:Y:S01]  /*08e0*/  LDG.E.64 R4, desc[UR36][R16.64] ;  /* 0x0000002410047981 */ /* 0x000362000c1e1b00 */
[----:B------:R-:W-:-:S06]  /*08f0*/  MOV R6, 0x158 ;  /* 0x0000015800067802 */ /* 0x000fcc0000000f00 */
[----:B------:R-:W2:Y:S02]  /*0900*/  LDC.64 R6, c[0x4][R6] ;  /* 0x0100000006067b82 */ /* 0x000ea40000000a00 */
[----:B------:R-:W-:-:S07]  /*0910*/  LEPC R20, `(.L_x_75) ;  /* 0x000000001014794e */ /* 0x000fce0000000000 */
[----:B012--5:R-:W-:Y:S05]  /*0920*/  CALL.ABS.NOINC R6 ;  /* 0x0000000006007343 */ /* 0x027fea0003c00000 */
.L_x_75:
[----:B------:R-:W-:Y:S05]  /*0930*/  BSYNC.RECONVERGENT B6 ;  /* 0x0000000000067941 */ /* 0x000fea0003800200 */
.L_x_74:
        /* <DEDUP_REMOVED lines=9> */
.L_x_77:
[----:B------:R-:W-:Y:S05]  /*09d0*/  BSYNC.RECONVERGENT B6 ;  /* 0x0000000000067941 */ /* 0x000fea0003800200 */
.L_x_76:
[----:B------:R-:W-:Y:S01]  /*09e0*/  ISETP.NE.AND P6, PT, R26, RZ, PT ;  /* 0x000000ff1a00720c */ /* 0x000fe20003fc5270 */
[----:B------:R-:W-:Y:S02]  /*09f0*/  VIADD R24, R24, 0x6e00 ;  /* 0x00006e0018187836 */ /* 0x000fe40000000000 */
[----:B------:R-:W-:-:S10]  /*0a00*/  VIADD R25, R25, 0x6e00 ;  /* 0x00006e0019197836 */ /* 0x000fd40000000000 */
[----:B------:R-:W-:Y:S05]  /*0a10*/  @P6 BRA `(.L_x_78) ;  /* 0xfffffffc003c6947 */ /* 0x000fea000383ffff */
[----:B------:R-:W-:Y:S05]  /*0a20*/  BSYNC.RECONVERGENT B7 ;  /* 0x0000000000077941 */ /* 0x000fea0003800200 */
.L_x_69:
[----:B------:R-:W-:-:S13]  /*0a30*/  ISETP.NE.AND P0, PT, R18, RZ, PT ;  /* 0x000000ff1200720c */ /* 0x000fda0003f05270 */
[----:B------:R-:W-:Y:S05]  /*0a40*/  @!P0 EXIT ;  /* 0x000000000000894d */ /* 0x000fea0003800000 */
[----:B------:R-:W1:Y:S01]  /*0a50*/  LDC.64 R16, c[0x0][0x380] ;  /* 0x0000e000ff107b82 */ /* 0x000e620000000a00 */
[----:B------:R-:W-:Y:S02]  /*0a60*/  VIADD R3, R22, UR38 ;  /* 0x0000002616037c36 */ /* 0x000fe40008000000 */
[----:B------:R-:W-:Y:S02]  /*0a70*/  IMAD.MOV R18, RZ, RZ, -R18 ;  /* 0x000000ffff127224 */ /* 0x000fe400078e0a12 */
[----:B------:R-:W-:-:S07]  /*0a80*/  IMAD R22, R2, 0x1b80, R3 ;  /* 0x00001b8002167824 */ /* 0x000fce00078e0203 */
.L_x_81:
[----:B------:R-:W-:Y:S01]  /*0a90*/  ISETP.GE.AND P0, PT, R22, R19, PT ;  /* 0x000000131600720c */ /* 0x000fe20003f06270 */
[----:B------:R-:W-:Y:S01]  /*0aa0*/  VIADD R18, R18, 0x1 ;  /* 0x0000000112127836 */ /* 0x000fe20000000000 */
[----:B------:R-:W-:Y:S04]  /*0ab0*/  BSSY.RECONVERGENT B6, `(.L_x_79) ;  /* 0x000000a000067945 */ /* 0x000fe80003800200 */
[----:B------:R-:W-:-:S04]  /*0ac0*/  ISETP.NE.AND P1, PT, R18, RZ, PT ;  /* 0x000000ff1200720c */ /* 0x000fc80003f25270 */
[----:B------:R-:W-:-:S03]  /*0ad0*/  P2R R23, PR, RZ, 0x2 ;  /* 0x00000002ff177803 */ /* 0x000fc60000000000 */
[----:B------:R-:W-:Y:S06]  /*0ae0*/  @P0 BRA `(.L_x_80) ;  /* 0x0000000000180947 */ /* 0x000fec0003800000 */
[----:B-1----:R-:W-:-:S05]  /*0af0*/  IMAD.WIDE R2, R22, 0x8, R16 ;  /* 0x0000000816027825 */ /* 0x002fca00078e0210 */
[----:B------:R1:W5:Y:S01]  /*0b00*/  LDG.E.64 R4, desc[UR36][R2.64] ;  /* 0x0000002402047981 */ /* 0x000362000c1e1b00 */
[----:B------:R-:W-:-:S04]  /*0b10*/  MOV R0, 0x158 ;  /* 0x0000015800007802 */ /* 0x000fc80000000f00 */
[----:B------:R1:W2:Y:S03]  /*0b20*/  LDC.64 R6, c[0x4][R0] ;  /* 0x0100000000067b82 */ /* 0x0002a60000000a00 */
[----:B------:R-:W-:-:S07]  /*0b30*/  LEPC R20, `(.L_x_80) ;  /* 0x000000001014794e */ /* 0x000fce0000000000 */
[----:B012--5:R-:W-:Y:S05]  /*0b40*/  CALL.ABS.NOINC R6 ;  /* 0x0000000006007343 */ /* 0x027fea0003c00000 */
.L_x_80:
[----:B------:R-:W-:Y:S05]  /*0b50*/  BSYNC.RECONVERGENT B6 ;  /* 0x0000000000067941 */ /* 0x000fea0003800200 */
.L_x_79:
[----:B------:R-:W-:Y:S01]  /*0b60*/  ISETP.NE.AND P6, PT, R23, RZ, PT ;  /* 0x000000ff1700720c */ /* 0x000fe20003fc5270 */
[----:B------:R-:W-:-:S12]  /*0b70*/  VIADD R22, R22, 0x1b80 ;  /* 0x00001b8016167836 */ /* 0x000fd80000000000 */
[----:B------:R-:W-:Y:S05]  /*0b80*/  @P6 BRA `(.L_x_81) ;  /* 0xfffffffc00c06947 */ /* 0x000fea000383ffff */
[----:B------:R-:W-:Y:S05]  /*0b90*/  EXIT ;  /* 0x000000000000794d */ /* 0x000fea0003800000 */
        .weak           $__internal_1_$__cuda_sm3x_div_rn_noftz_f32_slowpath
        .type           $__internal_1_$__cuda_sm3x_div_rn_noftz_f32_slowpath,@function
        .size           $__internal_1_$__cuda_sm3x_div_rn_noftz_f32_slowpath,(.L_x_92 - $__internal_1_$__cuda_sm3x_div_rn_noftz_f32_slowpath)
$__internal_1_$__cuda_sm3x_div_rn_noftz_f32_slowpath:
[--C-:B------:R-:W-:Y:S01]  /*0ba0*/  SHF.R.U32.HI R3, RZ, 0x17, R0.reuse ;  /* 0x00000017ff037819 */ /* 0x100fe20000011600 */
[----:B------:R-:W-:-:S03]  /*0bb0*/  IMAD.MOV.U32 R4, RZ, RZ, R0 ;  /* 0x000000ffff047224 */ /* 0x000fc600078e0000 */
[----:B------:R-:W-:-:S05]  /*0bc0*/  LOP3.LUT R3, R3, 0xff, RZ, 0xc0, !PT ;  /* 0x000000ff03037812 */ /* 0x000fca00078ec0ff */
[----:B------:R-:W-:-:S05]  /*0bd0*/  VIADD R6, R3, 0xffffffff ;  /* 0xffffffff03067836 */ /* 0x000fca0000000000 */
[----:B------:R-:W-:-:S13]  /*0be0*/  ISETP.GT.U32.OR P0, PT, R6, 0xfd, !PT ;  /* 0x000000fd0600780c */ /* 0x000fda0007f04470 */
[----:B------:R-:W-:Y:S01]  /*0bf0*/  @!P0 IMAD.MOV.U32 R5, RZ, RZ, RZ ;  /* 0x000000ffff058224 */ /* 0x000fe200078e00ff */
[----:B------:R-:W-:Y:S06]  /*0c00*/  @!P0 BRA `(.L_x_82) ;  /* 0x00000000003c8947 */ /* 0x000fec0003800000 */
[----:B------:R-:W-:-:S13]  /*0c10*/  FSETP.GTU.FTZ.AND P0, PT, |R0|, +INF , PT ;  /* 0x7f8000000000780b */ /* 0x000fda0003f1c200 */
[----:B------:R-:W-:Y:S05]  /*0c20*/  @P0 BRA `(.L_x_83) ;  /* 0x0000000400280947 */ /* 0x000fea0003800000 */
[----:B------:R-:W-:-:S05]  /*0c30*/  IMAD.MOV.U32 R5, RZ, RZ, 0x45dc0000 ;  /* 0x45dc0000ff057424 */ /* 0x000fca00078e00ff */
        /* <DEDUP_REMOVED lines=12> */
.L_x_82:
[----:B------:R-:W-:Y:S01]  /*0d00*/  UMOV UR4, 0x45dc0000 ;  /* 0x45dc000000047882 */ /* 0x000fe20000000000 */
[----:B------:R-:W-:Y:S01]  /*0d10*/  VIADD R3, R3, 0xffffff81 ;  /* 0xffffff8103037836 */ /* 0x000fe20000000000 */
[----:B------:R-:W-:-:S03]  /*0d20*/  UIADD3 UR4, UPT, UPT, UR4, -0x6000000, URZ ;  /* 0xfa00000004047890 */ /* 0x000fc6000fffe0ff */
[----:B------:R-:W-:Y:S01]  /*0d30*/  IMAD R0, R3, -0x800000, R4 ;  /* 0xff80000003007824 */ /* 0x000fe200078e0204 */
[----:B------:R-:W-:Y:S02]  /*0d40*/  IADD3 R5, PT, PT, R5, -0xc, R3 ;  /* 0xfffffff405057810 */ /* 0x000fe40007ffe003 */
        /* <DEDUP_REMOVED lines=29> */
[----:B------:R-:W-:Y:S01]  /*0f20*/  VIADD R6, R8, 0x20 ;  /* 0x0000002008067836 */ /* 0x000fe20000000000 */
[----:B------:R-:W-:-:S03]  /*0f30*/  LOP3.LUT R3, R3, 0x800000, RZ, 0xfc, !PT ;  /* 0x0080000003037812 */ /* 0x000fc600078efcff */
        /* <DEDUP_REMOVED lines=13> */
.L_x_88:
[----:B------:R-:W-:-:S04]  /*1010*/  LOP3.LUT R4, R4, 0x80000000, RZ, 0xc0, !PT ;  /* 0x8000000004047812 */ /* 0x000fc800078ec0ff */
[----:B------:R-:W-:Y:S01]  /*1020*/  LOP3.LUT R4, R4, 0x7f800000, RZ, 0xfc, !PT ;  /* 0x7f80000004047812 */ /* 0x000fe200078efcff */
[----:B------:R-:W-:Y:S06]  /*1030*/  BRA `(.L_x_89) ;  /* 0x0000000000287947 */ /* 0x000fec0003800000 */
.L_x_87:
[----:B------:R-:W-:Y:S01]  /*1040*/  IMAD R4, R5, 0x800000, R4 ;  /* 0x0080000005047824 */ /* 0x000fe200078e0204 */
[----:B------:R-:W-:Y:S06]  /*1050*/  BRA `(.L_x_89) ;  /* 0x0000000000207947 */ /* 0x000fec0003800000 */
.L_x_86:
[----:B------:R-:W-:-:S04]  /*1060*/  LOP3.LUT R4, R5, 0x80000000, R4, 0x48, !PT ;  /* 0x8000000005047812 */ /* 0x000fc800078e4804 */
[----:B------:R-:W-:Y:S01]  /*1070*/  LOP3.LUT R4, R4, 0x7f800000, RZ, 0xfc, !PT ;  /* 0x7f80000004047812 */ /* 0x000fe200078efcff */
[----:B------:R-:W-:Y:S06]  /*1080*/  BRA `(.L_x_89) ;  /* 0x0000000000147947 */ /* 0x000fec0003800000 */
.L_x_85:
[----:B------:R-:W-:Y:S01]  /*1090*/  LOP3.LUT R4, R5, 0x80000000, R4, 0x48, !PT ;  /* 0x8000000005047812 */ /* 0x000fe200078e4804 */
[----:B------:R-:W-:Y:S06]  /*10a0*/  BRA `(.L_x_89) ;  /* 0x00000000000c7947 */ /* 0x000fec0003800000 */
.L_x_84:
[----:B------:R-:W0:Y:S01]  /*10b0*/  MUFU.RSQ R4, -QNAN ;  /* 0xffc0000000047908 */ /* 0x000e220000001400 */
[----:B------:R-:W-:Y:S05]  /*10c0*/  BRA `(.L_x_89) ;  /* 0x0000000000047947 */ /* 0x000fea0003800000 */
.L_x_83:
[----:B------:R-:W-:-:S07]  /*10d0*/  FADD.FTZ R4, R0, 7040 ;  /* 0x45dc000000047421 */ /* 0x000fce0000010000 */
.L_x_89:
[----:B------:R-:W-:-:S04]  /*10e0*/  IMAD.MOV.U32 R3, RZ, RZ, 0x0 ;  /* 0x00000000ff037424 */ /* 0x000fc800078e00ff */
[----:B0-----:R-:W-:Y:S05]  /*10f0*/  RET.REL.NODEC R2 `(_Z21remove_empty_elementsPPiS_S0_iPlS1_S_S_S_S_i) ;  /* 0xffffffec02c07950 */ /* 0x001fea0003c3ffff */
.L_x_90:
        /* <DEDUP_REMOVED lines=16> */
.L_x_92:


//--------------------- .nv.global.init           --------------------------
	.section	.nv.global.init,"aw",@progbits
.nv.global.init:
	.type		$str,@object
	.size		$str,(.L_40 - $str)
$str:
        /*0000*/ 	.byte	0x6e, 0x65, 0x77, 0x20, 0x61, 0x72, 0x72, 0x61, 0x79, 0x0a, 0x00
.L_40:


//--------------------- .nv.shared.reserved.0     --------------------------
	.section	.nv.shared.reserved.0,"aw",@nobits
	.weak		__nv_reservedSMEM_offset_0_alias
	.size		__nv_reservedSMEM_offset_0_alias, 0, 64
	.other		__nv_reservedSMEM_offset_0_alias,@"STO_CUDA_RESERVED_SHARED STV_DEFAULT"
__nv_reservedSMEM_offset_0_alias:
	.zero		0
	.zero		64


//--------------------- .nv.global                --------------------------
	.section	.nv.global,"aw",@nobits
.nv.global:
	.type		_ZN34_INTERNAL_f82aacd5_4_k_cu_d6addd0d6thrust24THRUST_300001_SM_1000_NS12placeholders2_5E,@object
	.size		_ZN34_INTERNAL_f82aacd5_4_k_cu_d6addd0d6thrust24THRUST_300001_SM_1000_NS12placeholders2_5E,(_ZN34_INTERNAL_f82aacd5_4_k_cu_d6addd0d4cuda3std3__45__cpo6cbeginE - _ZN34_INTERNAL_f82aacd5_4_k_cu_d6addd0d6thrust24THRUST_300001_SM_1000_NS12placeholders2_5E)
_ZN34_INTERNAL_f82aacd5_4_k_cu_d6addd0d6thrust24THRUST_300001_SM_1000_NS12placeholders2_5E:
	.zero		1
	.type		_ZN34_INTERNAL_f82aacd5_4_k_cu_d6addd0d4cuda3std3__45__cpo6cbeginE,@object
	.size		_ZN34_INTERNAL_f82aacd5_4_k_cu_d6addd0d4cuda3std3__45__cpo6cbeginE,(_ZN34_INTERNAL_f82aacd5_4_k_cu_d6addd0d4cuda3std6ranges3__45__cpo6cbeginE - _ZN34_INTERNAL_f82aacd5_4_k_cu_d6addd0d4cuda3std3__45__cpo6cbeginE)
_ZN34_INTERNAL_f82aacd5_4_k_cu_d6addd0d4cuda3std3__45__cpo6cbeginE:
	.zero		1
	.type		_ZN34_INTERNAL_f82aacd5_4_k_cu_d6addd0d4cuda3std6ranges3__45__cpo6cbeginE,@object
	.size		_ZN34_INTERNAL_f82aacd5_4_k_cu_d6addd0d4cuda3std6ranges3__45__cpo6cbeginE,(_ZN34_INTERNAL_f82aacd5_4_k_cu_d6addd0d4cuda3std3__48in_placeE - _ZN34_INTERNAL_f82aacd5_4_k_cu_d6addd0d4cuda3std6ranges3__45__cpo6cbeginE)
_ZN34_INTERNAL_f82aacd5_4_k_cu_d6addd0d4cuda3std6ranges3__45__cpo6cbeginE:
	.zero		1
	.type		_ZN34_INTERNAL_f82aacd5_4_k_cu_d6addd0d4cuda3std3__48in_placeE,@object
	.size		_ZN34_INTERNAL_f82aacd5_4_k_cu_d6addd0d4cuda3std3__48in_placeE,(_ZN34_INTERNAL_f82aacd5_4_k_cu_d6addd0d4cuda3std6ranges3__45__cpo4sizeE - _ZN34_INTERNAL_f82aacd5_4_k_cu_d6addd0d4cuda3std3__48in_placeE)
_ZN34_INTERNAL_f82aacd5_4_k_cu_d6addd0d4cuda3std3__48in_placeE:
	.zero		1
	.type		_ZN34_INTERNAL_f82aacd5_4_k_cu_d6addd0d4cuda3std6ranges3__45__cpo4sizeE,@object
	.size		_ZN34_INTERNAL_f82aacd5_4_k_cu_d6addd0d4cuda3std6ranges3__45__cpo4sizeE,(_ZN34_INTERNAL_f82aacd5_4_k_cu_d6addd0d6thrust24THRUST_300001_SM_1000_NS12placeholders2_9E - _ZN34_INTERNAL_f82aacd5_4_k_cu_d6addd0d4cuda3std6ranges3__45__cpo4sizeE)
_ZN34_INTERNAL_f82aacd5_4_k_cu_d6addd0d4cuda3std6ranges3__45__cpo4sizeE:
	.zero		1
	.type		_ZN34_INTERNAL_f82aacd5_4_k_cu_d6addd0d6thrust24THRUST_300001_SM_1000_NS12placeholders2_9E,@object
	.size		_ZN34_INTERNAL_f82aacd5_4_k_cu_d6addd0d6thrust24THRUST_300001_SM_1000_NS12placeholders2_9E,(_ZN34_INTERNAL_f82aacd5_4_k_cu_d6addd0d4cuda3std3__45__cpo7crbeginE - _ZN34_INTERNAL_f82aacd5_4_k_cu_d6addd0d6thrust24THRUST_300001_SM_1000_NS12placeholders2_9E)
_ZN34_INTERNAL_f82aacd5_4_k_cu_d6addd0d6thrust24THRUST_300001_SM_1000_NS12placeholders2_9E:
	.zero		1
	.type		_ZN34_INTERNAL_f82aacd5_4_k_cu_d6addd0d4cuda3std3__45__cpo7crbeginE,@object
	.size		_ZN34_INTERNAL_f82aacd5_4_k_cu_d6addd0d4cuda3std3__45__cpo7crbeginE,(_ZN34_INTERNAL_f82aacd5_4_k_cu_d6addd0d4cuda3std6ranges3__45__cpo4nextE - _ZN34_INTERNAL_f82aacd5_4_k_cu_d6addd0d4cuda3std3__45__cpo7crbeginE)
_ZN34_INTERNAL_f82aacd5_4_k_cu_d6addd0d4cuda3std3__45__cpo7crbeginE:
	.zero		1
	.type		_ZN34_INTERNAL_f82aacd5_4_k_cu_d6addd0d4cuda3std6ranges3__45__cpo4nextE,@object
	.size		_ZN34_INTERNAL_f82aacd5_4_k_cu_d6addd0d4cuda3std6ranges3__45__cpo4nextE,(_ZN34_INTERNAL_f82aacd5_4_k_cu_d6addd0d4cuda3std6ranges3__45__cpo4swapE - _ZN34_INTERNAL_f82aacd5_4_k_cu_d6addd0d4cuda3std6ranges3__45__cpo4nextE)
_ZN34_INTERNAL_f82aacd5_4_k_cu_d6addd0d4cuda3std6ranges3__45__cpo4nextE:
	.zero		1
	.type		_ZN34_INTERNAL_f82aacd5_4_k_cu_d6addd0d4cuda3std6ranges3__45__cpo4swapE,@object
	.size		_ZN34_INTERNAL_f82aacd5_4_k_cu_d6addd0d4cuda3std6ranges3__45__cpo4swapE,(_ZN34_INTERNAL_f82aacd5_4_k_cu_d6addd0d6thrust24THRUST_300001_SM_1000_NS12placeholders2_1E - _ZN34_INTERNAL_f82aacd5_4_k_cu_d6addd0d4cuda3std6ranges3__45__cpo4swapE)
_ZN34_INTERNAL_f82aacd5_4_k_cu_d6addd0d4cuda3std6ranges3__45__cpo4swapE:
	.zero		1
	.type		_ZN34_INTERNAL_f82aacd5_4_k_cu_d6addd0d6thrust24THRUST_300001_SM_1000_NS12placeholders2_1E,@object
	.size		_ZN34_INTERNAL_f82aacd5_4_k_cu_d6addd0d6thrust24THRUST_300001_SM_1000_NS12placeholders2_1E,(_ZN34_INTERNAL_f82aacd5_4_k_cu_d6addd0d6thrust24THRUST_300001_SM_1000_NS12placeholders2_3E - _ZN34_INTERNAL_f82aacd5_4_k_cu_d6addd0d6thrust24THRUST_300001_SM_1000_NS12placeholders2_1E)
_ZN34_INTERNAL_f82aacd5_4_k_cu_d6addd0d6thrust24THRUST_300001_SM_1000_NS12placeholders2_1E:
	.zero		1
	.type		_ZN34_INTERNAL_f82aacd5_4_k_cu_d6addd0d6thrust24THRUST_300001_SM_1000_NS12placeholders2_3E,@object
	.size		_ZN34_INTERNAL_f82aacd5_4_k_cu_d6addd0d6thrust24THRUST_300001_SM_1000_NS12placeholders2_3E,(_ZN34_INTERNAL_f82aacd5_4_k_cu_d6addd0d4cuda3std3__45__cpo5beginE - _ZN34_INTERNAL_f82aacd5_4_k_cu_d6addd0d6thrust24THRUST_300001_SM_1000_NS12placeholders2_3E)
_ZN34_INTERNAL_f82aacd5_4_k_cu_d6addd0d6thrust24THRUST_300001_SM_1000_NS12placeholders2_3E:
	.zero		1
	.type		_ZN34_INTERNAL_f82aacd5_4_k_cu_d6addd0d4cuda3std3__45__cpo5beginE,@object
	.size		_ZN34_INTERNAL_f82aacd5_4_k_cu_d6addd0d4cuda3std3__45__cpo5beginE,(_ZN34_INTERNAL_f82aacd5_4_k_cu_d6addd0d4cuda3std6ranges3__45__cpo5beginE - _ZN34_INTERNAL_f82aacd5_4_k_cu_d6addd0d4cuda3std3__45__cpo5beginE)
_ZN34_INTERNAL_f82aacd5_4_k_cu_d6addd0d4cuda3std3__45__cpo5beginE:
	.zero		1
	.type		_ZN34_INTERNAL_f82aacd5_4_k_cu_d6addd0d4cuda3std6ranges3__45__cpo5beginE,@object
	.size		_ZN34_INTERNAL_f82aacd5_4_k_cu_d6addd0d4cuda3std6ranges3__45__cpo5beginE,(_ZN34_INTERNAL_f82aacd5_4_k_cu_d6addd0d4cuda3std3__436_GLOBAL__N__f82aacd5_4_k_cu_d6addd0d6ignoreE - _ZN34_INTERNAL_f82aacd5_4_k_cu_d6addd0d4cuda3std6ranges3__45__cpo5beginE)
_ZN34_INTERNAL_f82aacd5_4_k_cu_d6addd0d4cuda3std6ranges3__45__cpo5beginE:
	.zero		1
	.type		_ZN34_INTERNAL_f82aacd5_4_k_cu_d6addd0d4cuda3std3__436_GLOBAL__N__f82aacd5_4_k_cu_d6addd0d6ignoreE,@object
	.size		_ZN34_INTERNAL_f82aacd5_4_k_cu_d6addd0d4cuda3std3__436_GLOBAL__N__f82aacd5_4_k_cu_d6addd0d6ignoreE,(_ZN34_INTERNAL_f82aacd5_4_k_cu_d6addd0d4cuda3std6ranges3__45__cpo4dataE - _ZN34_INTERNAL_f82aacd5_4_k_cu_d6addd0d4cuda3std3__436_GLOBAL__N__f82aacd5_4_k_cu_d6addd0d6ignoreE)
_ZN34_INTERNAL_f82aacd5_4_k_cu_d6addd0d4cuda3std3__436_GLOBAL__N__f82aacd5_4_k_cu_d6addd0d6ignoreE:
	.zero		1
	.type		_ZN34_INTERNAL_f82aacd5_4_k_cu_d6addd0d4cuda3std6ranges3__45__cpo4dataE,@object
	.size		_ZN34_INTERNAL_f82aacd5_4_k_cu_d6addd0d4cuda3std6ranges3__45__cpo4dataE,(_ZN34_INTERNAL_f82aacd5_4_k_cu_d6addd0d6thrust24THRUST_300001_SM_1000_NS12placeholders2_7E - _ZN34_INTERNAL_f82aacd5_4_k_cu_d6addd0d4cuda3std6ranges3__45__cpo4dataE)
_ZN34_INTERNAL_f82aacd5_4_k_cu_d6addd0d4cuda3std6ranges3__45__cpo4dataE:
	.zero		1
	.type		_ZN34_INTERNAL_f82aacd5_4_k_cu_d6addd0d6thrust24THRUST_300001_SM_1000_NS12placeholders2_7E,@object
	.size		_ZN34_INTERNAL_f82aacd5_4_k_cu_d6addd0d6thrust24THRUST_300001_SM_1000_NS12placeholders2_7E,(_ZN34_INTERNAL_f82aacd5_4_k_cu_d6addd0d4cuda3std3__45__cpo6rbeginE - _ZN34_INTERNAL_f82aacd5_4_k_cu_d6addd0d6thrust24THRUST_300001_SM_1000_NS12placeholders2_7E)
_ZN34_INTERNAL_f82aacd5_4_k_cu_d6addd0d6thrust24THRUST_300001_SM_1000_NS12placeholders2_7E:
	.zero		1
	.type		_ZN34_INTERNAL_f82aacd5_4_k_cu_d6addd0d4cuda3std3__45__cpo6rbeginE,@object
	.size		_ZN34_INTERNAL_f82aacd5_4_k_cu_d6addd0d4cuda3std3__45__cpo6rbeginE,(_ZN34_INTERNAL_f82aacd5_4_k_cu_d6addd0d4cuda3std6ranges3__45__cpo7advanceE - _ZN34_INTERNAL_f82aacd5_4_k_cu_d6addd0d4cuda3std3__45__cpo6rbeginE)
_ZN34_INTERNAL_f82aacd5_4_k_cu_d6addd0d4cuda3std3__45__cpo6rbeginE:
	.zero		1
	.type		_ZN34_INTERNAL_f82aacd5_4_k_cu_d6addd0d4cuda3std6ranges3__45__cpo7advanceE,@object
	.size		_ZN34_INTERNAL_f82aacd5_4_k_cu_d6addd0d4cuda3std6ranges3__45__cpo7advanceE,(_ZN34_INTERNAL_f82aacd5_4_k_cu_d6addd0d4cuda3std3__47nulloptE - _ZN34_INTERNAL_f82aacd5_4_k_cu_d6addd0d4cuda3std6ranges3__45__cpo7advanceE)
_ZN34_INTERNAL_f82aacd5_4_k_cu_d6addd0d4cuda3std6ranges3__45__cpo7advanceE:
	.zero		1
	.type		_ZN34_INTERNAL_f82aacd5_4_k_cu_d6addd0d4cuda3std3__47nulloptE,@object
	.size		_ZN34_INTERNAL_f82aacd5_4_k_cu_d6addd0d4cuda3std3__47nulloptE,(_ZN34_INTERNAL_f82aacd5_4_k_cu_d6addd0d4cuda3std6ranges3__45__cpo8distanceE - _ZN34_INTERNAL_f82aacd5_4_k_cu_d6addd0d4cuda3std3__47nulloptE)
_ZN34_INTERNAL_f82aacd5_4_k_cu_d6addd0d4cuda3std3__47nulloptE:
	.zero		1
	.type		_ZN34_INTERNAL_f82aacd5_4_k_cu_d6addd0d4cuda3std6ranges3__45__cpo8distanceE,@object
	.size		_ZN34_INTERNAL_f82aacd5_4_k_cu_d6addd0d4cuda3std6ranges3__45__cpo8distanceE,(_ZN34_INTERNAL_f82aacd5_4_k_cu_d6addd0d6thrust24THRUST_300001_SM_1000_NS12placeholders2_6E - _ZN34_INTERNAL_f82aacd5_4_k_cu_d6addd0d4cuda3std6ranges3__45__cpo8distanceE)
_ZN34_INTERNAL_f82aacd5_4_k_cu_d6addd0d4cuda3std6ranges3__45__cpo8distanceE:
	.zero		1
	.type		_ZN34_INTERNAL_f82aacd5_4_k_cu_d6addd0d6thrust24THRUST_300001_SM_1000_NS12placeholders2_6E,@object
	.size		_ZN34_INTERNAL_f82aacd5_4_k_cu_d6addd0d6thrust24THRUST_300001_SM_1000_NS12placeholders2_6E,(_ZN34_INTERNAL_f82aacd5_4_k_cu_d6addd0d4cuda3std3__45__cpo4cendE - _ZN34_INTERNAL_f82aacd5_4_k_cu_d6addd0d6thrust24THRUST_300001_SM_1000_NS12placeholders2_6E)
_ZN34_INTERNAL_f82aacd5_4_k_cu_d6addd0d6thrust24THRUST_300001_SM_1000_NS12placeholders2_6E:
	.zero		1
	.type		_ZN34_INTERNAL_f82aacd5_4_k_cu_d6addd0d4cuda3std3__45__cpo4cendE,@object
	.size		_ZN34_INTERNAL_f82aacd5_4_k_cu_d6addd0d4cuda3std3__45__cpo4cendE,(_ZN34_INTERNAL_f82aacd5_4_k_cu_d6addd0d4cuda3std6ranges3__45__cpo4cendE - _ZN34_INTERNAL_f82aacd5_4_k_cu_d6addd0d4cuda3std3__45__cpo4cendE)
_ZN34_INTERNAL_f82aacd5_4_k_cu_d6addd0d4cuda3std3__45__cpo4cendE:
	.zero		1
	.type		_ZN34_INTERNAL_f82aacd5_4_k_cu_d6addd0d4cuda3std6ranges3__45__cpo4cendE,@object
	.size		_ZN34_INTERNAL_f82aacd5_4_k_cu_d6addd0d4cuda3std6ranges3__45__cpo4cendE,(_ZN34_INTERNAL_f82aacd5_4_k_cu_d6addd0d4cuda3std3__420unreachable_sentinelE - _ZN34_INTERNAL_f82aacd5_4_k_cu_d6addd0d4cuda3std6ranges3__45__cpo4cendE)
_ZN34_INTERNAL_f82aacd5_4_k_cu_d6addd0d4cuda3std6ranges3__45__cpo4cendE:
	.zero		1
	.type		_ZN34_INTERNAL_f82aacd5_4_k_cu_d6addd0d4cuda3std3__420unreachable_sentinelE,@object
	.size		_ZN34_INTERNAL_f82aacd5_4_k_cu_d6addd0d4cuda3std3__420unreachable_sentinelE,(_ZN34_INTERNAL_f82aacd5_4_k_cu_d6addd0d4cuda3std6ranges3__45__cpo5ssizeE - _ZN34_INTERNAL_f82aacd5_4_k_cu_d6addd0d4cuda3std3__420unreachable_sentinelE)
_ZN34_INTERNAL_f82aacd5_4_k_cu_d6addd0d4cuda3std3__420unreachable_sentinelE:
	.zero		1
	.type		_ZN34_INTERNAL_f82aacd5_4_k_cu_d6addd0d4cuda3std6ranges3__45__cpo5ssizeE,@object
	.size		_ZN34_INTERNAL_f82aacd5_4_k_cu_d6addd0d4cuda3std6ranges3__45__cpo5ssizeE,(_ZN34_INTERNAL_f82aacd5_4_k_cu_d6addd0d6thrust24THRUST_300001_SM_1000_NS12placeholders3_10E - _ZN34_INTERNAL_f82aacd5_4_k_cu_d6addd0d4cuda3std6ranges3__45__cpo5ssizeE)
_ZN34_INTERNAL_f82aacd5_4_k_cu_d6addd0d4cuda3std6ranges3__45__cpo5ssizeE:
	.zero		1
	.type		_ZN34_INTERNAL_f82aacd5_4_k_cu_d6addd0d6thrust24THRUST_300001_SM_1000_NS12placeholders3_10E,@object
	.size		_ZN34_INTERNAL_f82aacd5_4_k_cu_d6addd0d6thrust24THRUST_300001_SM_1000_NS12placeholders3_10E,(_ZN34_INTERNAL_f82aacd5_4_k_cu_d6addd0d4cuda3std3__45__cpo5crendE - _ZN34_INTERNAL_f82aacd5_4_k_cu_d6addd0d6thrust24THRUST_300001_SM_1000_NS12placeholders3_10E)
_ZN34_INTERNAL_f82aacd5_4_k_cu_d6addd0d6thrust24THRUST_300001_SM_1000_NS12placeholders3_10E:
	.zero		1
	.type		_ZN34_INTERNAL_f82aacd5_4_k_cu_d6addd0d4cuda3std3__45__cpo5crendE,@object
	.size		_ZN34_INTERNAL_f82aacd5_4_k_cu_d6addd0d4cuda3std3__45__cpo5crendE,(_ZN34_INTERNAL_f82aacd5_4_k_cu_d6addd0d4cuda3std6ranges3__45__cpo4prevE - _ZN34_INTERNAL_f82aacd5_4_k_cu_d6addd0d4cuda3std3__45__cpo5crendE)
_ZN34_INTERNAL_f82aacd5_4_k_cu_d6addd0d4cuda3std3__45__cpo5crendE:
	.zero		1
	.type		_ZN34_INTERNAL_f82aacd5_4_k_cu_d6addd0d4cuda3std6ranges3__45__cpo4prevE,@object
	.size		_ZN34_INTERNAL_f82aacd5_4_k_cu_d6addd0d4cuda3std6ranges3__45__cpo4prevE,(_ZN34_INTERNAL_f82aacd5_4_k_cu_d6addd0d4cuda3std6ranges3__45__cpo9iter_moveE - _ZN34_INTERNAL_f82aacd5_4_k_cu_d6addd0d4cuda3std6ranges3__45__cpo4prevE)
_ZN34_INTERNAL_f82aacd5_4_k_cu_d6addd0d4cuda3std6ranges3__45__cpo4prevE:
	.zero		1
	.type		_ZN34_INTERNAL_f82aacd5_4_k_cu_d6addd0d4cuda3std6ranges3__45__cpo9iter_moveE,@object
	.size		_ZN34_INTERNAL_f82aacd5_4_k_cu_d6addd0d4cuda3std6ranges3__45__cpo9iter_moveE,(_ZN34_INTERNAL_f82aacd5_4_k_cu_d6addd0d6thrust24THRUST_300001_SM_1000_NS12placeholders2_2E - _ZN34_INTERNAL_f82aacd5_4_k_cu_d6addd0d4cuda3std6ranges3__45__cpo9iter_moveE)
_ZN34_INTERNAL_f82aacd5_4_k_cu_d6addd0d4cuda3std6ranges3__45__cpo9iter_moveE:
	.zero		1
	.type		_ZN34_INTERNAL_f82aacd5_4_k_cu_d6addd0d6thrust24THRUST_300001_SM_1000_NS12placeholders2_2E,@object
	.size		_ZN34_INTERNAL_f82aacd5_4_k_cu_d6addd0d6thrust24THRUST_300001_SM_1000_NS12placeholders2_2E,(_ZN34_INTERNAL_f82aacd5_4_k_cu_d6addd0d6thrust24THRUST_300001_SM_1000_NS12placeholders2_4E - _ZN34_INTERNAL_f82aacd5_4_k_cu_d6addd0d6thrust24THRUST_300001_SM_1000_NS12placeholders2_2E)
_ZN34_INTERNAL_f82aacd5_4_k_cu_d6addd0d6thrust24THRUST_300001_SM_1000_NS12placeholders2_2E:
	.zero		1
	.type		_ZN34_INTERNAL_f82aacd5_4_k_cu_d6addd0d6thrust24THRUST_300001_SM_1000_NS12placeholders2_4E,@object
	.size		_ZN34_INTERNAL_f82aacd5_4_k_cu_d6addd0d6thrust24THRUST_300001_SM_1000_NS12placeholders2_4E,(_ZN34_INTERNAL_f82aacd5_4_k_cu_d6addd0d4cuda3std3__45__cpo3endE - _ZN34_INTERNAL_f82aacd5_4_k_cu_d6addd0d6thrust24THRUST_300001_SM_1000_NS12placeholders2_4E)
_ZN34_INTERNAL_f82aacd5_4_k_cu_d6addd0d6thrust24THRUST_300001_SM_1000_NS12placeholders2_4E:
	.zero		1
	.type		_ZN34_INTERNAL_f82aacd5_4_k_cu_d6addd0d4cuda3std3__45__cpo3endE,@object
	.size		_ZN34_INTERNAL_f82aacd5_4_k_cu_d6addd0d4cuda3std3__45__cpo3endE,(_ZN34_INTERNAL_f82aacd5_4_k_cu_d6addd0d4cuda3std6ranges3__45__cpo3endE - _ZN34_INTERNAL_f82aacd5_4_k_cu_d6addd0d4cuda3std3__45__cpo3endE)
_ZN34_INTERNAL_f82aacd5_4_k_cu_d6addd0d4cuda3std3__45__cpo3endE:
	.zero		1
	.type		_ZN34_INTERNAL_f82aacd5_4_k_cu_d6addd0d4cuda3std6ranges3__45__cpo3endE,@object
	.size		_ZN34_INTERNAL_f82aacd5_4_k_cu_d6addd0d4cuda3std6ranges3__45__cpo3endE,(_ZN34_INTERNAL_f82aacd5_4_k_cu_d6addd0d4cuda3std3__419piecewise_constructE - _ZN34_INTERNAL_f82aacd5_4_k_cu_d6addd0d4cuda3std6ranges3__45__cpo3endE)
_ZN34_INTERNAL_f82aacd5_4_k_cu_d6addd0d4cuda3std6ranges3__45__cpo3endE:
	.zero		1
	.type		_ZN34_INTERNAL_f82aacd5_4_k_cu_d6addd0d4cuda3std3__419piecewise_constructE,@object
	.size		_ZN34_INTERNAL_f82aacd5_4_k_cu_d6addd0d4cuda3std3__419piecewise_constructE,(_ZN34_INTERNAL_f82aacd5_4_k_cu_d6addd0d4cuda3std6ranges3__45__cpo5cdataE - _ZN34_INTERNAL_f82aacd5_4_k_cu_d6addd0d4cuda3std3__419piecewise_constructE)
_ZN34_INTERNAL_f82aacd5_4_k_cu_d6addd0d4cuda3std3__419piecewise_constructE:
	.zero		1
	.type		_ZN34_INTERNAL_f82aacd5_4_k_cu_d6addd0d4cuda3std6ranges3__45__cpo5cdataE,@object
	.size		_ZN34_INTERNAL_f82aacd5_4_k_cu_d6addd0d4cuda3std6ranges3__45__cpo5cdataE,(_ZN34_INTERNAL_f82aacd5_4_k_cu_d6addd0d6thrust24THRUST_300001_SM_1000_NS12placeholders2_8E - _ZN34_INTERNAL_f82aacd5_4_k_cu_d6addd0d4cuda3std6ranges3__45__cpo5cdataE)
_ZN34_INTERNAL_f82aacd5_4_k_cu_d6addd0d4cuda3std6ranges3__45__cpo5cdataE:
	.zero		1
	.type		_ZN34_INTERNAL_f82aacd5_4_k_cu_d6addd0d6thrust24THRUST_300001_SM_1000_NS12placeholders2_8E,@object
	.size		_ZN34_INTERNAL_f82aacd5_4_k_cu_d6addd0d6thrust24THRUST_300001_SM_1000_NS12placeholders2_8E,(_ZN34_INTERNAL_f82aacd5_4_k_cu_d6addd0d4cuda3std3__45__cpo4rendE - _ZN34_INTERNAL_f82aacd5_4_k_cu_d6addd0d6thrust24THRUST_300001_SM_1000_NS12placeholders2_8E)
_ZN34_INTERNAL_f82aacd5_4_k_cu_d6addd0d6thrust24THRUST_300001_SM_1000_NS12placeholders2_8E:
	.zero		1
	.type		_ZN34_INTERNAL_f82aacd5_4_k_cu_d6addd0d4cuda3std3__45__cpo4rendE,@object
	.size		_ZN34_INTERNAL_f82aacd5_4_k_cu_d6addd0d4cuda3std3__45__cpo4rendE,(_ZN34_INTERNAL_f82aacd5_4_k_cu_d6addd0d4cuda3std6ranges3__45__cpo9iter_swapE - _ZN34_INTERNAL_f82aacd5_4_k_cu_d6addd0d4cuda3std3__45__cpo4rendE)
_ZN34_INTERNAL_f82aacd5_4_k_cu_d6addd0d4cuda3std3__45__cpo4rendE:
	.zero		1
	.type		_ZN34_INTERNAL_f82aacd5_4_k_cu_d6addd0d4cuda3std6ranges3__45__cpo9iter_swapE,@object
	.size		_ZN34_INTERNAL_f82aacd5_4_k_cu_d6addd0d4cuda3std6ranges3__45__cpo9iter_swapE,(_ZN34_INTERNAL_f82aacd5_4_k_cu_d6addd0d4cuda3std3__48unexpectE - _ZN34_INTERNAL_f82aacd5_4_k_cu_d6addd0d4cuda3std6ranges3__45__cpo9iter_swapE)
_ZN34_INTERNAL_f82aacd5_4_k_cu_d6addd0d4cuda3std6ranges3__45__cpo9iter_swapE:
	.zero		1
	.type		_ZN34_INTERNAL_f82aacd5_4_k_cu_d6addd0d4cuda3std3__48unexpectE,@object
	.size		_ZN34_INTERNAL_f82aacd5_4_k_cu_d6addd0d4cuda3std3__48unexpectE,(_ZN34_INTERNAL_f82aacd5_4_k_cu_d6addd0d6thrust24THRUST_300001_SM_1000_NS6system6detail10sequential3seqE - _ZN34_INTERNAL_f82aacd5_4_k_cu_d6addd0d4cuda3std3__48unexpectE)
_ZN34_INTERNAL_f82aacd5_4_k_cu_d6addd0d4cuda3std3__48unexpectE:
	.zero		1
	.type		_ZN34_INTERNAL_f82aacd5_4_k_cu_d6addd0d6thrust24THRUST_300001_SM_1000_NS6system6detail10sequential3seqE,@object
	.size		_ZN34_INTERNAL_f82aacd5_4_k_cu_d6addd0d6thrust24THRUST_300001_SM_1000_NS6system6detail10sequential3seqE,(.L_29 - _ZN34_INTERNAL_f82aacd5_4_k_cu_d6addd0d6thrust24THRUST_300001_SM_1000_NS6system6detail10sequential3seqE)
_ZN34_INTERNAL_f82aacd5_4_k_cu_d6addd0d6thrust24THRUST_300001_SM_1000_NS6system6detail10sequential3seqE:
	.zero		1
.L_29:


//--------------------- .nv.shared._Z11output_sortPiiS_ --------------------------
	.section	.nv.shared._Z11output_sortPiiS_,"aw",@nobits
	.sectionflags	@""
	.align	16
.nv.shared._Z11output_sortPiiS_:
	.zero		2468


//--------------------- .nv.shared._Z10merge_scanPcPiS0_PS0_PlS0_iS0_S1_P11state_arrayILi3EES0_Phi --------------------------
	.section	.nv.shared._Z10merge_scanPcPiS0_PS0_PlS0_iS0_S1_P11state_arrayILi3EES0_Phi,"aw",@nobits
	.sectionflags	@""
	.align	16
.nv.shared._Z10merge_scanPcPiS0_PS0_PlS0_iS0_S1_P11state_arrayILi3EES0_Phi:
	.zero		3940


//--------------------- .nv.shared._Z21remove_empty_elementsPPiS_S0_iPlS1_S_S_S_S_i --------------------------
	.section	.nv.shared._Z21remove_empty_elementsPPiS_S0_iPlS1_S_S_S_S_i,"aw",@nobits
	.sectionflags	@""
	.align	4
.nv.shared._Z21remove_empty_elementsPPiS_S0_iPlS1_S_S_S_S_i:
	.zero		1032


//--------------------- .nv.constant0._ZN3cub18CUB_300001_SM_10006detail11EmptyKernelIvEEvv --------------------------
	.section	.nv.constant0._ZN3cub18CUB_300001_SM_10006detail11EmptyKernelIvEEvv,"a",@progbits
	.sectionflags	@""
	.align	4
.nv.constant0._ZN3cub18CUB_300001_SM_10006detail11EmptyKernelIvEEvv:
	.zero		896


//--------------------- .nv.constant0._Z11clear_arrayPii --------------------------
	.section	.nv.constant0._Z11clear_arrayPii,"a",@progbits
	.sectionflags	@""
	.align	4
.nv.constant0._Z11clear_arrayPii:
	.zero		908


//--------------------- .nv.constant0._Z11output_sortPiiS_ --------------------------
	.section	.nv.constant0._Z11output_sortPiiS_,"a",@progbits
	.sectionflags	@""
	.align	4
.nv.constant0._Z11output_sortPiiS_:
	.zero		920


//--------------------- .nv.constant0._Z10merge_scanPcPiS0_PS0_PlS0_iS0_S1_P11state_arrayILi3EES0_Phi --------------------------
	.section	.nv.constant0._Z10merge_scanPcPiS0_PS0_PlS0_iS0_S1_P11state_arrayILi3EES0_Phi,"a",@progbits
	.sectionflags	@""
	.align	4
.nv.constant0._Z10merge_scanPcPiS0_PS0_PlS0_iS0_S1_P11state_arrayILi3EES0_Phi:
	.zero		996


//--------------------- .nv.constant0._Z21remove_empty_elementsPPiS_S0_iPlS1_S_S_S_S_i --------------------------
	.section	.nv.constant0._Z21remove_empty_elementsPPiS_S0_iPlS1_S_S_S_S_i,"a",@progbits
	.sectionflags	@""
	.align	4
.nv.constant0._Z21remove_empty_elementsPPiS_S0_iPlS1_S_S_S_S_i:
	.zero		980


//--------------------- SYMBOLS --------------------------

	.type		.nv.reservedSmem.offset0,@object
	.size		.nv.reservedSmem.offset0,0x4
	.type		.nv.reservedSmem.cap,@object
	.size		.nv.reservedSmem.cap,0x4
	.type		malloc,@function
	.type		vprintf,@function
	.type		free,@function
